//
// Generated by NVIDIA NVVM Compiler
//
// Compiler Build ID: CL-36424714
// Cuda compilation tools, release 13.0, V13.0.88
// Based on NVVM 20.0.0
//

.version 9.0
.target sm_100
.address_size 64

	// .globl	_Z16transpose_kernelPfS_ii

.visible .entry _Z16transpose_kernelPfS_ii(
	.param .u64 .ptr .align 1 _Z16transpose_kernelPfS_ii_param_0,
	.param .u64 .ptr .align 1 _Z16transpose_kernelPfS_ii_param_1,
	.param .u32 _Z16transpose_kernelPfS_ii_param_2,
	.param .u32 _Z16transpose_kernelPfS_ii_param_3
)
{
	.reg .pred 	%p<4>;
	.reg .b32 	%r<13>;
	.reg .b32 	%f<2>;
	.reg .b64 	%rd<9>;

	ld.param.u64 	%rd1, [_Z16transpose_kernelPfS_ii_param_0];
	ld.param.u64 	%rd2, [_Z16transpose_kernelPfS_ii_param_1];
	ld.param.u32 	%r3, [_Z16transpose_kernelPfS_ii_param_2];
	ld.param.u32 	%r4, [_Z16transpose_kernelPfS_ii_param_3];
	mov.u32 	%r5, %ctaid.y;
	mov.u32 	%r6, %ntid.y;
	mov.u32 	%r7, %tid.y;
	mad.lo.s32 	%r1, %r5, %r6, %r7;
	mov.u32 	%r8, %ctaid.x;
	mov.u32 	%r9, %ntid.x;
	mov.u32 	%r10, %tid.x;
	mad.lo.s32 	%r2, %r8, %r9, %r10;
	setp.ge.s32 	%p1, %r1, %r3;
	setp.ge.s32 	%p2, %r2, %r4;
	or.pred  	%p3, %p1, %p2;
	@%p3 bra 	$L__BB0_2;
	cvta.to.global.u64 	%rd3, %rd1;
	cvta.to.global.u64 	%rd4, %rd2;
	mad.lo.s32 	%r11, %r4, %r1, %r2;
	mul.wide.s32 	%rd5, %r11, 4;
	add.s64 	%rd6, %rd3, %rd5;
	ld.global.f32 	%f1, [%rd6];
	mad.lo.s32 	%r12, %r3, %r2, %r1;
	mul.wide.s32 	%rd7, %r12, 4;
	add.s64 	%rd8, %rd4, %rd7;
	st.global.f32 	[%rd8], %f1;
$L__BB0_2:
	ret;

}
	// .globl	_Z11gemm_kernelPfS_S_S_iii
.visible .entry _Z11gemm_kernelPfS_S_S_iii(
	.param .u64 .ptr .align 1 _Z11gemm_kernelPfS_S_S_iii_param_0,
	.param .u64 .ptr .align 1 _Z11gemm_kernelPfS_S_S_iii_param_1,
	.param .u64 .ptr .align 1 _Z11gemm_kernelPfS_S_S_iii_param_2,
	.param .u64 .ptr .align 1 _Z11gemm_kernelPfS_S_S_iii_param_3,
	.param .u32 _Z11gemm_kernelPfS_S_S_iii_param_4,
	.param .u32 _Z11gemm_kernelPfS_S_S_iii_param_5,
	.param .u32 _Z11gemm_kernelPfS_S_S_iii_param_6
)
{
	.reg .pred 	%p<14>;
	.reg .b32 	%r<41>;
	.reg .b32 	%f<72>;
	.reg .b64 	%rd<57>;

	ld.param.u64 	%rd8, [_Z11gemm_kernelPfS_S_S_iii_param_0];
	ld.param.u64 	%rd9, [_Z11gemm_kernelPfS_S_S_iii_param_1];
	ld.param.u64 	%rd6, [_Z11gemm_kernelPfS_S_S_iii_param_2];
	ld.param.u64 	%rd7, [_Z11gemm_kernelPfS_S_S_iii_param_3];
	ld.param.u32 	%r20, [_Z11gemm_kernelPfS_S_S_iii_param_4];
	ld.param.u32 	%r18, [_Z11gemm_kernelPfS_S_S_iii_param_5];
	ld.param.u32 	%r19, [_Z11gemm_kernelPfS_S_S_iii_param_6];
	cvta.to.global.u64 	%rd1, %rd9;
	cvta.to.global.u64 	%rd2, %rd8;
	mov.u32 	%r21, %ctaid.y;
	mov.u32 	%r22, %ntid.y;
	mov.u32 	%r23, %tid.y;
	mad.lo.s32 	%r1, %r21, %r22, %r23;
	mov.u32 	%r24, %ctaid.x;
	mov.u32 	%r25, %ntid.x;
	mov.u32 	%r26, %tid.x;
	mad.lo.s32 	%r2, %r24, %r25, %r26;
	setp.ge.s32 	%p1, %r1, %r20;
	setp.ge.s32 	%p2, %r2, %r18;
	or.pred  	%p3, %p1, %p2;
	@%p3 bra 	$L__BB1_16;
	setp.lt.s32 	%p4, %r19, 1;
	mov.f32 	%f70, 0f00000000;
	@%p4 bra 	$L__BB1_13;
	mul.lo.s32 	%r3, %r19, %r1;
	and.b32  	%r4, %r19, 7;
	setp.lt.u32 	%p5, %r19, 8;
	mov.f32 	%f70, 0f00000000;
	mov.b32 	%r39, 0;
	@%p5 bra 	$L__BB1_5;
	and.b32  	%r39, %r19, 2147483640;
	neg.s32 	%r37, %r39;
	shl.b32 	%r7, %r18, 3;
	mul.wide.u32 	%rd10, %r3, 4;
	add.s64 	%rd11, %rd10, %rd2;
	add.s64 	%rd56, %rd11, 16;
	mov.f32 	%f70, 0f00000000;
	mul.wide.s32 	%rd14, %r18, 4;
	mov.u32 	%r36, %r2;
$L__BB1_4:
	.pragma "nounroll";
	ld.global.f32 	%f19, [%rd56+-16];
	mul.wide.s32 	%rd12, %r36, 4;
	add.s64 	%rd13, %rd1, %rd12;
	ld.global.f32 	%f20, [%rd13];
	fma.rn.f32 	%f21, %f19, %f20, %f70;
	ld.global.f32 	%f22, [%rd56+-12];
	add.s64 	%rd15, %rd13, %rd14;
	ld.global.f32 	%f23, [%rd15];
	fma.rn.f32 	%f24, %f22, %f23, %f21;
	ld.global.f32 	%f25, [%rd56+-8];
	add.s64 	%rd16, %rd15, %rd14;
	ld.global.f32 	%f26, [%rd16];
	fma.rn.f32 	%f27, %f25, %f26, %f24;
	ld.global.f32 	%f28, [%rd56+-4];
	add.s64 	%rd17, %rd16, %rd14;
	ld.global.f32 	%f29, [%rd17];
	fma.rn.f32 	%f30, %f28, %f29, %f27;
	ld.global.f32 	%f31, [%rd56];
	add.s64 	%rd18, %rd17, %rd14;
	ld.global.f32 	%f32, [%rd18];
	fma.rn.f32 	%f33, %f31, %f32, %f30;
	ld.global.f32 	%f34, [%rd56+4];
	add.s64 	%rd19, %rd18, %rd14;
	ld.global.f32 	%f35, [%rd19];
	fma.rn.f32 	%f36, %f34, %f35, %f33;
	ld.global.f32 	%f37, [%rd56+8];
	add.s64 	%rd20, %rd19, %rd14;
	ld.global.f32 	%f38, [%rd20];
	fma.rn.f32 	%f39, %f37, %f38, %f36;
	ld.global.f32 	%f40, [%rd56+12];
	add.s64 	%rd21, %rd20, %rd14;
	ld.global.f32 	%f41, [%rd21];
	fma.rn.f32 	%f70, %f40, %f41, %f39;
	add.s32 	%r37, %r37, 8;
	add.s32 	%r36, %r36, %r7;
	add.s64 	%rd56, %rd56, 32;
	setp.ne.s32 	%p6, %r37, 0;
	@%p6 bra 	$L__BB1_4;
$L__BB1_5:
	setp.eq.s32 	%p7, %r4, 0;
	@%p7 bra 	$L__BB1_13;
	and.b32  	%r13, %r19, 3;
	setp.lt.u32 	%p8, %r4, 4;
	@%p8 bra 	$L__BB1_8;
	add.s32 	%r28, %r39, %r3;
	mul.wide.u32 	%rd22, %r28, 4;
	add.s64 	%rd23, %rd2, %rd22;
	ld.global.f32 	%f43, [%rd23];
	mad.lo.s32 	%r29, %r39, %r18, %r2;
	mul.wide.s32 	%rd24, %r29, 4;
	add.s64 	%rd25, %rd1, %rd24;
	ld.global.f32 	%f44, [%rd25];
	fma.rn.f32 	%f45, %f43, %f44, %f70;
	cvt.u64.u32 	%rd26, %r3;
	cvt.u64.u32 	%rd27, %r39;
	add.s64 	%rd28, %rd27, %rd26;
	shl.b64 	%rd29, %rd28, 2;
	add.s64 	%rd30, %rd2, %rd29;
	ld.global.f32 	%f46, [%rd30+4];
	mul.wide.s32 	%rd31, %r18, 4;
	add.s64 	%rd32, %rd25, %rd31;
	ld.global.f32 	%f47, [%rd32];
	fma.rn.f32 	%f48, %f46, %f47, %f45;
	ld.global.f32 	%f49, [%rd30+8];
	add.s64 	%rd33, %rd32, %rd31;
	ld.global.f32 	%f50, [%rd33];
	fma.rn.f32 	%f51, %f49, %f50, %f48;
	ld.global.f32 	%f52, [%rd30+12];
	add.s64 	%rd34, %rd33, %rd31;
	ld.global.f32 	%f53, [%rd34];
	fma.rn.f32 	%f70, %f52, %f53, %f51;
	add.s32 	%r39, %r39, 4;
$L__BB1_8:
	setp.eq.s32 	%p9, %r13, 0;
	@%p9 bra 	$L__BB1_13;
	setp.eq.s32 	%p10, %r13, 1;
	@%p10 bra 	$L__BB1_11;
	add.s32 	%r30, %r39, %r3;
	mul.wide.u32 	%rd35, %r30, 4;
	add.s64 	%rd36, %rd2, %rd35;
	ld.global.f32 	%f55, [%rd36];
	mad.lo.s32 	%r31, %r39, %r18, %r2;
	mul.wide.s32 	%rd37, %r31, 4;
	add.s64 	%rd38, %rd1, %rd37;
	ld.global.f32 	%f56, [%rd38];
	fma.rn.f32 	%f57, %f55, %f56, %f70;
	cvt.u64.u32 	%rd39, %r3;
	cvt.u64.u32 	%rd40, %r39;
	add.s64 	%rd41, %rd40, %rd39;
	shl.b64 	%rd42, %rd41, 2;
	add.s64 	%rd43, %rd2, %rd42;
	ld.global.f32 	%f58, [%rd43+4];
	mul.wide.s32 	%rd44, %r18, 4;
	add.s64 	%rd45, %rd38, %rd44;
	ld.global.f32 	%f59, [%rd45];
	fma.rn.f32 	%f70, %f58, %f59, %f57;
	add.s32 	%r39, %r39, 2;
$L__BB1_11:
	and.b32  	%r32, %r19, 1;
	setp.eq.b32 	%p11, %r32, 1;
	not.pred 	%p12, %p11;
	@%p12 bra 	$L__BB1_13;
	add.s32 	%r33, %r39, %r3;
	mul.wide.u32 	%rd46, %r33, 4;
	add.s64 	%rd47, %rd2, %rd46;
	ld.global.f32 	%f60, [%rd47];
	mad.lo.s32 	%r34, %r39, %r18, %r2;
	mul.wide.s32 	%rd48, %r34, 4;
	add.s64 	%rd49, %rd1, %rd48;
	ld.global.f32 	%f61, [%rd49];
	fma.rn.f32 	%f70, %f60, %f61, %f70;
$L__BB1_13:
	setp.eq.s64 	%p13, %rd6, 0;
	@%p13 bra 	$L__BB1_15;
	cvta.to.global.u64 	%rd50, %rd6;
	mul.wide.s32 	%rd51, %r2, 4;
	add.s64 	%rd52, %rd50, %rd51;
	ld.global.f32 	%f62, [%rd52];
	add.f32 	%f70, %f70, %f62;
$L__BB1_15:
	mad.lo.s32 	%r35, %r18, %r1, %r2;
	cvta.to.global.u64 	%rd53, %rd7;
	mul.wide.s32 	%rd54, %r35, 4;
	add.s64 	%rd55, %rd53, %rd54;
	st.global.f32 	[%rd55], %f70;
$L__BB1_16:
	ret;

}
	// .globl	_Z11relu_kernelPfS_ii
.visible .entry _Z11relu_kernelPfS_ii(
	.param .u64 .ptr .align 1 _Z11relu_kernelPfS_ii_param_0,
	.param .u64 .ptr .align 1 _Z11relu_kernelPfS_ii_param_1,
	.param .u32 _Z11relu_kernelPfS_ii_param_2,
	.param .u32 _Z11relu_kernelPfS_ii_param_3
)
{
	.reg .pred 	%p<4>;
	.reg .b32 	%r<12>;
	.reg .b32 	%f<3>;
	.reg .b64 	%rd<8>;

	ld.param.u64 	%rd1, [_Z11relu_kernelPfS_ii_param_0];
	ld.param.u64 	%rd2, [_Z11relu_kernelPfS_ii_param_1];
	ld.param.u32 	%r4, [_Z11relu_kernelPfS_ii_param_2];
	ld.param.u32 	%r3, [_Z11relu_kernelPfS_ii_param_3];
	mov.u32 	%r5, %ctaid.y;
	mov.u32 	%r6, %ntid.y;
	mov.u32 	%r7, %tid.y;
	mad.lo.s32 	%r1, %r5, %r6, %r7;
	mov.u32 	%r8, %ctaid.x;
	mov.u32 	%r9, %ntid.x;
	mov.u32 	%r10, %tid.x;
	mad.lo.s32 	%r2, %r8, %r9, %r10;
	setp.ge.s32 	%p1, %r1, %r4;
	setp.ge.s32 	%p2, %r2, %r3;
	or.pred  	%p3, %p1, %p2;
	@%p3 bra 	$L__BB2_2;
	cvta.to.global.u64 	%rd3, %rd1;
	cvta.to.global.u64 	%rd4, %rd2;
	mad.lo.s32 	%r11, %r3, %r1, %r2;
	mul.wide.s32 	%rd5, %r11, 4;
	add.s64 	%rd6, %rd3, %rd5;
	ld.global.f32 	%f1, [%rd6];
	max.f32 	%f2, %f1, 0f00000000;
	add.s64 	%rd7, %rd4, %rd5;
	st.global.f32 	[%rd7], %f2;
$L__BB2_2:
	ret;

}
	// .globl	_Z14softmax_kernelPfS_ii
.visible .entry _Z14softmax_kernelPfS_ii(
	.param .u64 .ptr .align 1 _Z14softmax_kernelPfS_ii_param_0,
	.param .u64 .ptr .align 1 _Z14softmax_kernelPfS_ii_param_1,
	.param .u32 _Z14softmax_kernelPfS_ii_param_2,
	.param .u32 _Z14softmax_kernelPfS_ii_param_3
)
{
	.reg .pred 	%p<22>;
	.reg .b32 	%r<97>;
	.reg .b32 	%f<306>;
	.reg .b64 	%rd<58>;

	ld.param.u64 	%rd13, [_Z14softmax_kernelPfS_ii_param_0];
	ld.param.u64 	%rd12, [_Z14softmax_kernelPfS_ii_param_1];
	ld.param.u32 	%r34, [_Z14softmax_kernelPfS_ii_param_2];
	ld.param.u32 	%r33, [_Z14softmax_kernelPfS_ii_param_3];
	cvta.to.global.u64 	%rd1, %rd13;
	mov.u32 	%r35, %ctaid.y;
	mov.u32 	%r36, %ntid.y;
	mov.u32 	%r37, %tid.y;
	mad.lo.s32 	%r1, %r35, %r36, %r37;
	mov.u32 	%r38, %ctaid.x;
	mov.u32 	%r39, %ntid.x;
	mov.u32 	%r40, %tid.x;
	mad.lo.s32 	%r2, %r38, %r39, %r40;
	setp.ge.s32 	%p1, %r1, %r34;
	setp.ge.s32 	%p2, %r2, %r33;
	or.pred  	%p3, %p1, %p2;
	@%p3 bra 	$L__BB3_28;
	mul.lo.s32 	%r3, %r33, %r1;
	mul.wide.s32 	%rd14, %r3, 4;
	add.s64 	%rd2, %rd1, %rd14;
	ld.global.f32 	%f296, [%rd2];
	setp.lt.s32 	%p4, %r33, 2;
	@%p4 bra 	$L__BB3_15;
	add.s32 	%r4, %r33, -1;
	add.s32 	%r42, %r33, -2;
	and.b32  	%r5, %r4, 15;
	setp.lt.u32 	%p5, %r42, 15;
	mov.b32 	%r88, 1;
	@%p5 bra 	$L__BB3_6;
	and.b32  	%r44, %r4, -16;
	neg.s32 	%r92, %r44;
	add.s32 	%r45, %r3, 1;
	mul.wide.u32 	%rd15, %r45, 4;
	add.s64 	%rd16, %rd15, %rd1;
	add.s64 	%rd56, %rd16, 32;
	mov.b32 	%r91, 0;
$L__BB3_4:
	.pragma "nounroll";
	ld.global.f32 	%f28, [%rd56+-32];
	max.f32 	%f29, %f296, %f28;
	ld.global.f32 	%f30, [%rd56+-28];
	max.f32 	%f31, %f29, %f30;
	ld.global.f32 	%f32, [%rd56+-24];
	max.f32 	%f33, %f31, %f32;
	ld.global.f32 	%f34, [%rd56+-20];
	max.f32 	%f35, %f33, %f34;
	ld.global.f32 	%f36, [%rd56+-16];
	max.f32 	%f37, %f35, %f36;
	ld.global.f32 	%f38, [%rd56+-12];
	max.f32 	%f39, %f37, %f38;
	ld.global.f32 	%f40, [%rd56+-8];
	max.f32 	%f41, %f39, %f40;
	ld.global.f32 	%f42, [%rd56+-4];
	max.f32 	%f43, %f41, %f42;
	ld.global.f32 	%f44, [%rd56];
	max.f32 	%f45, %f43, %f44;
	ld.global.f32 	%f46, [%rd56+4];
	max.f32 	%f47, %f45, %f46;
	ld.global.f32 	%f48, [%rd56+8];
	max.f32 	%f49, %f47, %f48;
	ld.global.f32 	%f50, [%rd56+12];
	max.f32 	%f51, %f49, %f50;
	ld.global.f32 	%f52, [%rd56+16];
	max.f32 	%f53, %f51, %f52;
	ld.global.f32 	%f54, [%rd56+20];
	max.f32 	%f55, %f53, %f54;
	ld.global.f32 	%f56, [%rd56+24];
	max.f32 	%f57, %f55, %f56;
	ld.global.f32 	%f58, [%rd56+28];
	max.f32 	%f296, %f57, %f58;
	add.s32 	%r92, %r92, 16;
	add.s32 	%r91, %r91, 16;
	add.s64 	%rd56, %rd56, 64;
	setp.eq.s32 	%p6, %r92, 0;
	@%p6 bra 	$L__BB3_5;
	bra.uni 	$L__BB3_4;
$L__BB3_5:
	add.s32 	%r88, %r91, 1;
$L__BB3_6:
	setp.eq.s32 	%p7, %r5, 0;
	@%p7 bra 	$L__BB3_15;
	and.b32  	%r9, %r4, 7;
	setp.lt.u32 	%p8, %r5, 8;
	@%p8 bra 	$L__BB3_9;
	add.s32 	%r46, %r88, %r3;
	mul.wide.u32 	%rd17, %r46, 4;
	add.s64 	%rd18, %rd1, %rd17;
	ld.global.f32 	%f60, [%rd18];
	max.f32 	%f61, %f296, %f60;
	cvt.u64.u32 	%rd19, %r3;
	cvt.u64.u32 	%rd20, %r88;
	add.s64 	%rd21, %rd20, %rd19;
	shl.b64 	%rd22, %rd21, 2;
	add.s64 	%rd23, %rd1, %rd22;
	ld.global.f32 	%f62, [%rd23+4];
	max.f32 	%f63, %f61, %f62;
	ld.global.f32 	%f64, [%rd23+8];
	max.f32 	%f65, %f63, %f64;
	ld.global.f32 	%f66, [%rd23+12];
	max.f32 	%f67, %f65, %f66;
	ld.global.f32 	%f68, [%rd23+16];
	max.f32 	%f69, %f67, %f68;
	ld.global.f32 	%f70, [%rd23+20];
	max.f32 	%f71, %f69, %f70;
	ld.global.f32 	%f72, [%rd23+24];
	max.f32 	%f73, %f71, %f72;
	ld.global.f32 	%f74, [%rd23+28];
	max.f32 	%f296, %f73, %f74;
	add.s32 	%r88, %r88, 8;
$L__BB3_9:
	setp.eq.s32 	%p9, %r9, 0;
	@%p9 bra 	$L__BB3_15;
	and.b32  	%r12, %r4, 3;
	setp.lt.u32 	%p10, %r9, 4;
	@%p10 bra 	$L__BB3_12;
	add.s32 	%r47, %r88, %r3;
	mul.wide.u32 	%rd24, %r47, 4;
	add.s64 	%rd25, %rd1, %rd24;
	ld.global.f32 	%f76, [%rd25];
	max.f32 	%f77, %f296, %f76;
	cvt.u64.u32 	%rd26, %r3;
	cvt.u64.u32 	%rd27, %r88;
	add.s64 	%rd28, %rd27, %rd26;
	shl.b64 	%rd29, %rd28, 2;
	add.s64 	%rd30, %rd1, %rd29;
	ld.global.f32 	%f78, [%rd30+4];
	max.f32 	%f79, %f77, %f78;
	ld.global.f32 	%f80, [%rd30+8];
	max.f32 	%f81, %f79, %f80;
	ld.global.f32 	%f82, [%rd30+12];
	max.f32 	%f296, %f81, %f82;
	add.s32 	%r88, %r88, 4;
$L__BB3_12:
	setp.eq.s32 	%p11, %r12, 0;
	@%p11 bra 	$L__BB3_15;
	add.s32 	%r48, %r88, %r3;
	mul.wide.u32 	%rd31, %r48, 4;
	add.s64 	%rd55, %rd1, %rd31;
	neg.s32 	%r90, %r12;
$L__BB3_14:
	.pragma "nounroll";
	ld.global.f32 	%f83, [%rd55];
	max.f32 	%f296, %f296, %f83;
	add.s64 	%rd55, %rd55, 4;
	add.s32 	%r90, %r90, 1;
	setp.ne.s32 	%p12, %r90, 0;
	@%p12 bra 	$L__BB3_14;
$L__BB3_15:
	setp.lt.s32 	%p13, %r33, 1;
	mov.f32 	%f305, 0f00000000;
	@%p13 bra 	$L__BB3_27;
	and.b32  	%r18, %r33, 7;
	setp.lt.u32 	%p14, %r33, 8;
	mov.f32 	%f305, 0f00000000;
	mov.b32 	%r94, 0;
	@%p14 bra 	$L__BB3_19;
	and.b32  	%r94, %r33, 2147483640;
	neg.s32 	%r93, %r94;
	mul.wide.u32 	%rd32, %r3, 4;
	add.s64 	%rd33, %rd32, %rd1;
	add.s64 	%rd57, %rd33, 16;
	mov.f32 	%f305, 0f00000000;
$L__BB3_18:
	.pragma "nounroll";
	ld.global.f32 	%f88, [%rd57+-16];
	sub.f32 	%f89, %f88, %f296;
	fma.rn.f32 	%f90, %f89, 0f3BBB989D, 0f3F000000;
	cvt.sat.f32.f32 	%f91, %f90;
	mov.f32 	%f92, 0f4B400001;
	mov.f32 	%f93, 0f437C0000;
	fma.rm.f32 	%f94, %f91, %f93, %f92;
	add.f32 	%f95, %f94, 0fCB40007F;
	neg.f32 	%f96, %f95;
	fma.rn.f32 	%f97, %f89, 0f3FB8AA3B, %f96;
	fma.rn.f32 	%f98, %f89, 0f32A57060, %f97;
	mov.b32 	%r50, %f94;
	shl.b32 	%r51, %r50, 23;
	mov.b32 	%f99, %r51;
	ex2.approx.ftz.f32 	%f100, %f98;
	fma.rn.f32 	%f101, %f100, %f99, %f305;
	ld.global.f32 	%f102, [%rd57+-12];
	sub.f32 	%f103, %f102, %f296;
	fma.rn.f32 	%f104, %f103, 0f3BBB989D, 0f3F000000;
	cvt.sat.f32.f32 	%f105, %f104;
	fma.rm.f32 	%f106, %f105, %f93, %f92;
	add.f32 	%f107, %f106, 0fCB40007F;
	neg.f32 	%f108, %f107;
	fma.rn.f32 	%f109, %f103, 0f3FB8AA3B, %f108;
	fma.rn.f32 	%f110, %f103, 0f32A57060, %f109;
	mov.b32 	%r52, %f106;
	shl.b32 	%r53, %r52, 23;
	mov.b32 	%f111, %r53;
	ex2.approx.ftz.f32 	%f112, %f110;
	fma.rn.f32 	%f113, %f112, %f111, %f101;
	ld.global.f32 	%f114, [%rd57+-8];
	sub.f32 	%f115, %f114, %f296;
	fma.rn.f32 	%f116, %f115, 0f3BBB989D, 0f3F000000;
	cvt.sat.f32.f32 	%f117, %f116;
	fma.rm.f32 	%f118, %f117, %f93, %f92;
	add.f32 	%f119, %f118, 0fCB40007F;
	neg.f32 	%f120, %f119;
	fma.rn.f32 	%f121, %f115, 0f3FB8AA3B, %f120;
	fma.rn.f32 	%f122, %f115, 0f32A57060, %f121;
	mov.b32 	%r54, %f118;
	shl.b32 	%r55, %r54, 23;
	mov.b32 	%f123, %r55;
	ex2.approx.ftz.f32 	%f124, %f122;
	fma.rn.f32 	%f125, %f124, %f123, %f113;
	ld.global.f32 	%f126, [%rd57+-4];
	sub.f32 	%f127, %f126, %f296;
	fma.rn.f32 	%f128, %f127, 0f3BBB989D, 0f3F000000;
	cvt.sat.f32.f32 	%f129, %f128;
	fma.rm.f32 	%f130, %f129, %f93, %f92;
	add.f32 	%f131, %f130, 0fCB40007F;
	neg.f32 	%f132, %f131;
	fma.rn.f32 	%f133, %f127, 0f3FB8AA3B, %f132;
	fma.rn.f32 	%f134, %f127, 0f32A57060, %f133;
	mov.b32 	%r56, %f130;
	shl.b32 	%r57, %r56, 23;
	mov.b32 	%f135, %r57;
	ex2.approx.ftz.f32 	%f136, %f134;
	fma.rn.f32 	%f137, %f136, %f135, %f125;
	ld.global.f32 	%f138, [%rd57];
	sub.f32 	%f139, %f138, %f296;
	fma.rn.f32 	%f140, %f139, 0f3BBB989D, 0f3F000000;
	cvt.sat.f32.f32 	%f141, %f140;
	fma.rm.f32 	%f142, %f141, %f93, %f92;
	add.f32 	%f143, %f142, 0fCB40007F;
	neg.f32 	%f144, %f143;
	fma.rn.f32 	%f145, %f139, 0f3FB8AA3B, %f144;
	fma.rn.f32 	%f146, %f139, 0f32A57060, %f145;
	mov.b32 	%r58, %f142;
	shl.b32 	%r59, %r58, 23;
	mov.b32 	%f147, %r59;
	ex2.approx.ftz.f32 	%f148, %f146;
	fma.rn.f32 	%f149, %f148, %f147, %f137;
	ld.global.f32 	%f150, [%rd57+4];
	sub.f32 	%f151, %f150, %f296;
	fma.rn.f32 	%f152, %f151, 0f3BBB989D, 0f3F000000;
	cvt.sat.f32.f32 	%f153, %f152;
	fma.rm.f32 	%f154, %f153, %f93, %f92;
	add.f32 	%f155, %f154, 0fCB40007F;
	neg.f32 	%f156, %f155;
	fma.rn.f32 	%f157, %f151, 0f3FB8AA3B, %f156;
	fma.rn.f32 	%f158, %f151, 0f32A57060, %f157;
	mov.b32 	%r60, %f154;
	shl.b32 	%r61, %r60, 23;
	mov.b32 	%f159, %r61;
	ex2.approx.ftz.f32 	%f160, %f158;
	fma.rn.f32 	%f161, %f160, %f159, %f149;
	ld.global.f32 	%f162, [%rd57+8];
	sub.f32 	%f163, %f162, %f296;
	fma.rn.f32 	%f164, %f163, 0f3BBB989D, 0f3F000000;
	cvt.sat.f32.f32 	%f165, %f164;
	fma.rm.f32 	%f166, %f165, %f93, %f92;
	add.f32 	%f167, %f166, 0fCB40007F;
	neg.f32 	%f168, %f167;
	fma.rn.f32 	%f169, %f163, 0f3FB8AA3B, %f168;
	fma.rn.f32 	%f170, %f163, 0f32A57060, %f169;
	mov.b32 	%r62, %f166;
	shl.b32 	%r63, %r62, 23;
	mov.b32 	%f171, %r63;
	ex2.approx.ftz.f32 	%f172, %f170;
	fma.rn.f32 	%f173, %f172, %f171, %f161;
	ld.global.f32 	%f174, [%rd57+12];
	sub.f32 	%f175, %f174, %f296;
	fma.rn.f32 	%f176, %f175, 0f3BBB989D, 0f3F000000;
	cvt.sat.f32.f32 	%f177, %f176;
	fma.rm.f32 	%f178, %f177, %f93, %f92;
	add.f32 	%f179, %f178, 0fCB40007F;
	neg.f32 	%f180, %f179;
	fma.rn.f32 	%f181, %f175, 0f3FB8AA3B, %f180;
	fma.rn.f32 	%f182, %f175, 0f32A57060, %f181;
	mov.b32 	%r64, %f178;
	shl.b32 	%r65, %r64, 23;
	mov.b32 	%f183, %r65;
	ex2.approx.ftz.f32 	%f184, %f182;
	fma.rn.f32 	%f305, %f184, %f183, %f173;
	add.s32 	%r93, %r93, 8;
	add.s64 	%rd57, %rd57, 32;
	setp.ne.s32 	%p15, %r93, 0;
	@%p15 bra 	$L__BB3_18;
$L__BB3_19:
	setp.eq.s32 	%p16, %r18, 0;
	@%p16 bra 	$L__BB3_27;
	and.b32  	%r28, %r33, 3;
	setp.lt.u32 	%p17, %r18, 4;
	@%p17 bra 	$L__BB3_22;
	add.s32 	%r66, %r94, %r3;
	mul.wide.u32 	%rd34, %r66, 4;
	add.s64 	%rd35, %rd1, %rd34;
	ld.global.f32 	%f186, [%rd35];
	sub.f32 	%f187, %f186, %f296;
	fma.rn.f32 	%f188, %f187, 0f3BBB989D, 0f3F000000;
	cvt.sat.f32.f32 	%f189, %f188;
	mov.f32 	%f190, 0f4B400001;
	mov.f32 	%f191, 0f437C0000;
	fma.rm.f32 	%f192, %f189, %f191, %f190;
	add.f32 	%f193, %f192, 0fCB40007F;
	neg.f32 	%f194, %f193;
	fma.rn.f32 	%f195, %f187, 0f3FB8AA3B, %f194;
	fma.rn.f32 	%f196, %f187, 0f32A57060, %f195;
	mov.b32 	%r67, %f192;
	shl.b32 	%r68, %r67, 23;
	mov.b32 	%f197, %r68;
	ex2.approx.ftz.f32 	%f198, %f196;
	fma.rn.f32 	%f199, %f198, %f197, %f305;
	cvt.u64.u32 	%rd36, %r3;
	cvt.u64.u32 	%rd37, %r94;
	add.s64 	%rd38, %rd37, %rd36;
	shl.b64 	%rd39, %rd38, 2;
	add.s64 	%rd40, %rd1, %rd39;
	ld.global.f32 	%f200, [%rd40+4];
	sub.f32 	%f201, %f200, %f296;
	fma.rn.f32 	%f202, %f201, 0f3BBB989D, 0f3F000000;
	cvt.sat.f32.f32 	%f203, %f202;
	fma.rm.f32 	%f204, %f203, %f191, %f190;
	add.f32 	%f205, %f204, 0fCB40007F;
	neg.f32 	%f206, %f205;
	fma.rn.f32 	%f207, %f201, 0f3FB8AA3B, %f206;
	fma.rn.f32 	%f208, %f201, 0f32A57060, %f207;
	mov.b32 	%r69, %f204;
	shl.b32 	%r70, %r69, 23;
	mov.b32 	%f209, %r70;
	ex2.approx.ftz.f32 	%f210, %f208;
	fma.rn.f32 	%f211, %f210, %f209, %f199;
	ld.global.f32 	%f212, [%rd40+8];
	sub.f32 	%f213, %f212, %f296;
	fma.rn.f32 	%f214, %f213, 0f3BBB989D, 0f3F000000;
	cvt.sat.f32.f32 	%f215, %f214;
	fma.rm.f32 	%f216, %f215, %f191, %f190;
	add.f32 	%f217, %f216, 0fCB40007F;
	neg.f32 	%f218, %f217;
	fma.rn.f32 	%f219, %f213, 0f3FB8AA3B, %f218;
	fma.rn.f32 	%f220, %f213, 0f32A57060, %f219;
	mov.b32 	%r71, %f216;
	shl.b32 	%r72, %r71, 23;
	mov.b32 	%f221, %r72;
	ex2.approx.ftz.f32 	%f222, %f220;
	fma.rn.f32 	%f223, %f222, %f221, %f211;
	ld.global.f32 	%f224, [%rd40+12];
	sub.f32 	%f225, %f224, %f296;
	fma.rn.f32 	%f226, %f225, 0f3BBB989D, 0f3F000000;
	cvt.sat.f32.f32 	%f227, %f226;
	fma.rm.f32 	%f228, %f227, %f191, %f190;
	add.f32 	%f229, %f228, 0fCB40007F;
	neg.f32 	%f230, %f229;
	fma.rn.f32 	%f231, %f225, 0f3FB8AA3B, %f230;
	fma.rn.f32 	%f232, %f225, 0f32A57060, %f231;
	mov.b32 	%r73, %f228;
	shl.b32 	%r74, %r73, 23;
	mov.b32 	%f233, %r74;
	ex2.approx.ftz.f32 	%f234, %f232;
	fma.rn.f32 	%f305, %f234, %f233, %f223;
	add.s32 	%r94, %r94, 4;
$L__BB3_22:
	setp.eq.s32 	%p18, %r28, 0;
	@%p18 bra 	$L__BB3_27;
	setp.eq.s32 	%p19, %r28, 1;
	@%p19 bra 	$L__BB3_25;
	add.s32 	%r75, %r94, %r3;
	mul.wide.u32 	%rd41, %r75, 4;
	add.s64 	%rd42, %rd1, %rd41;
	ld.global.f32 	%f236, [%rd42];
	sub.f32 	%f237, %f236, %f296;
	fma.rn.f32 	%f238, %f237, 0f3BBB989D, 0f3F000000;
	cvt.sat.f32.f32 	%f239, %f238;
	mov.f32 	%f240, 0f4B400001;
	mov.f32 	%f241, 0f437C0000;
	fma.rm.f32 	%f242, %f239, %f241, %f240;
	add.f32 	%f243, %f242, 0fCB40007F;
	neg.f32 	%f244, %f243;
	fma.rn.f32 	%f245, %f237, 0f3FB8AA3B, %f244;
	fma.rn.f32 	%f246, %f237, 0f32A57060, %f245;
	mov.b32 	%r76, %f242;
	shl.b32 	%r77, %r76, 23;
	mov.b32 	%f247, %r77;
	ex2.approx.ftz.f32 	%f248, %f246;
	fma.rn.f32 	%f249, %f248, %f247, %f305;
	cvt.u64.u32 	%rd43, %r3;
	cvt.u64.u32 	%rd44, %r94;
	add.s64 	%rd45, %rd44, %rd43;
	shl.b64 	%rd46, %rd45, 2;
	add.s64 	%rd47, %rd1, %rd46;
	ld.global.f32 	%f250, [%rd47+4];
	sub.f32 	%f251, %f250, %f296;
	fma.rn.f32 	%f252, %f251, 0f3BBB989D, 0f3F000000;
	cvt.sat.f32.f32 	%f253, %f252;
	fma.rm.f32 	%f254, %f253, %f241, %f240;
	add.f32 	%f255, %f254, 0fCB40007F;
	neg.f32 	%f256, %f255;
	fma.rn.f32 	%f257, %f251, 0f3FB8AA3B, %f256;
	fma.rn.f32 	%f258, %f251, 0f32A57060, %f257;
	mov.b32 	%r78, %f254;
	shl.b32 	%r79, %r78, 23;
	mov.b32 	%f259, %r79;
	ex2.approx.ftz.f32 	%f260, %f258;
	fma.rn.f32 	%f305, %f260, %f259, %f249;
	add.s32 	%r94, %r94, 2;
$L__BB3_25:
	and.b32  	%r80, %r33, 1;
	setp.eq.b32 	%p20, %r80, 1;
	not.pred 	%p21, %p20;
	@%p21 bra 	$L__BB3_27;
	add.s32 	%r81, %r94, %r3;
	mul.wide.u32 	%rd48, %r81, 4;
	add.s64 	%rd49, %rd1, %rd48;
	ld.global.f32 	%f261, [%rd49];
	sub.f32 	%f262, %f261, %f296;
	fma.rn.f32 	%f263, %f262, 0f3BBB989D, 0f3F000000;
	cvt.sat.f32.f32 	%f264, %f263;
	mov.f32 	%f265, 0f4B400001;
	mov.f32 	%f266, 0f437C0000;
	fma.rm.f32 	%f267, %f264, %f266, %f265;
	add.f32 	%f268, %f267, 0fCB40007F;
	neg.f32 	%f269, %f268;
	fma.rn.f32 	%f270, %f262, 0f3FB8AA3B, %f269;
	fma.rn.f32 	%f271, %f262, 0f32A57060, %f270;
	mov.b32 	%r82, %f267;
	shl.b32 	%r83, %r82, 23;
	mov.b32 	%f272, %r83;
	ex2.approx.ftz.f32 	%f273, %f271;
	fma.rn.f32 	%f305, %f273, %f272, %f305;
$L__BB3_27:
	add.s32 	%r84, %r3, %r2;
	mul.wide.s32 	%rd50, %r2, 4;
	add.s64 	%rd51, %rd2, %rd50;
	ld.global.f32 	%f274, [%rd51];
	sub.f32 	%f275, %f274, %f296;
	fma.rn.f32 	%f276, %f275, 0f3BBB989D, 0f3F000000;
	cvt.sat.f32.f32 	%f277, %f276;
	mov.f32 	%f278, 0f4B400001;
	mov.f32 	%f279, 0f437C0000;
	fma.rm.f32 	%f280, %f277, %f279, %f278;
	add.f32 	%f281, %f280, 0fCB40007F;
	neg.f32 	%f282, %f281;
	fma.rn.f32 	%f283, %f275, 0f3FB8AA3B, %f282;
	fma.rn.f32 	%f284, %f275, 0f32A57060, %f283;
	mov.b32 	%r85, %f280;
	shl.b32 	%r86, %r85, 23;
	mov.b32 	%f285, %r86;
	ex2.approx.ftz.f32 	%f286, %f284;
	mul.f32 	%f287, %f286, %f285;
	div.rn.f32 	%f288, %f287, %f305;
	cvta.to.global.u64 	%rd52, %rd12;
	mul.wide.s32 	%rd53, %r84, 4;
	add.s64 	%rd54, %rd52, %rd53;
	st.global.f32 	[%rd54], %f288;
$L__BB3_28:
	ret;

}
	// .globl	_Z28negativeloglikelihood_kernelPfPiS_ii
.visible .entry _Z28negativeloglikelihood_kernelPfPiS_ii(
	.param .u64 .ptr .align 1 _Z28negativeloglikelihood_kernelPfPiS_ii_param_0,
	.param .u64 .ptr .align 1 _Z28negativeloglikelihood_kernelPfPiS_ii_param_1,
	.param .u64 .ptr .align 1 _Z28negativeloglikelihood_kernelPfPiS_ii_param_2,
	.param .u32 _Z28negativeloglikelihood_kernelPfPiS_ii_param_3,
	.param .u32 _Z28negativeloglikelihood_kernelPfPiS_ii_param_4
)
{
	.reg .pred 	%p<32>;
	.reg .b32 	%r<82>;
	.reg .b32 	%f<182>;
	.reg .b64 	%rd<29>;

	ld.param.u64 	%rd7, [_Z28negativeloglikelihood_kernelPfPiS_ii_param_0];
	ld.param.u64 	%rd8, [_Z28negativeloglikelihood_kernelPfPiS_ii_param_1];
	ld.param.u64 	%rd6, [_Z28negativeloglikelihood_kernelPfPiS_ii_param_2];
	ld.param.u32 	%r14, [_Z28negativeloglikelihood_kernelPfPiS_ii_param_3];
	ld.param.u32 	%r15, [_Z28negativeloglikelihood_kernelPfPiS_ii_param_4];
	cvta.to.global.u64 	%rd1, %rd7;
	cvta.to.global.u64 	%rd2, %rd8;
	mov.u32 	%r16, %ctaid.y;
	mov.u32 	%r17, %ntid.y;
	mul.lo.s32 	%r18, %r16, %r17;
	mov.u32 	%r19, %tid.y;
	mov.u32 	%r20, %ctaid.x;
	mov.u32 	%r21, %ntid.x;
	mul.lo.s32 	%r22, %r20, %r21;
	mov.u32 	%r24, %tid.x;
	or.b32  	%r26, %r18, %r19;
	setp.ne.s32 	%p1, %r26, 0;
	neg.s32 	%r27, %r24;
	setp.ne.s32 	%p2, %r22, %r27;
	or.pred  	%p3, %p1, %p2;
	@%p3 bra 	$L__BB4_11;
	setp.lt.s32 	%p4, %r14, 1;
	mov.f32 	%f181, 0f00000000;
	@%p4 bra 	$L__BB4_10;
	and.b32  	%r1, %r14, 3;
	setp.lt.u32 	%p5, %r14, 4;
	mov.f32 	%f181, 0f00000000;
	mov.b32 	%r81, 0;
	@%p5 bra 	$L__BB4_5;
	and.b32  	%r81, %r14, 2147483644;
	neg.s32 	%r79, %r81;
	add.s64 	%rd28, %rd2, 8;
	shl.b32 	%r4, %r15, 2;
	shl.b32 	%r5, %r15, 1;
	mul.lo.s32 	%r6, %r15, 3;
	mov.f32 	%f181, 0f00000000;
	mov.b32 	%r78, 0;
$L__BB4_4:
	.pragma "nounroll";
	ld.global.u32 	%r30, [%rd28+-8];
	add.s32 	%r31, %r78, %r30;
	mul.wide.s32 	%rd9, %r31, 4;
	add.s64 	%rd10, %rd1, %rd9;
	ld.global.f32 	%f14, [%rd10];
	setp.lt.f32 	%p6, %f14, 0f00800000;
	mul.f32 	%f15, %f14, 0f4B000000;
	selp.f32 	%f16, %f15, %f14, %p6;
	selp.f32 	%f17, 0fC1B80000, 0f00000000, %p6;
	mov.b32 	%r32, %f16;
	add.s32 	%r33, %r32, -1059760811;
	and.b32  	%r34, %r33, -8388608;
	sub.s32 	%r35, %r32, %r34;
	mov.b32 	%f18, %r35;
	cvt.rn.f32.s32 	%f19, %r34;
	fma.rn.f32 	%f20, %f19, 0f34000000, %f17;
	add.f32 	%f21, %f18, 0fBF800000;
	fma.rn.f32 	%f22, %f21, 0fBE055027, 0f3E1039F6;
	fma.rn.f32 	%f23, %f22, %f21, 0fBDF8CDCC;
	fma.rn.f32 	%f24, %f23, %f21, 0f3E0F2955;
	fma.rn.f32 	%f25, %f24, %f21, 0fBE2AD8B9;
	fma.rn.f32 	%f26, %f25, %f21, 0f3E4CED0B;
	fma.rn.f32 	%f27, %f26, %f21, 0fBE7FFF22;
	fma.rn.f32 	%f28, %f27, %f21, 0f3EAAAA78;
	fma.rn.f32 	%f29, %f28, %f21, 0fBF000000;
	mul.f32 	%f30, %f21, %f29;
	fma.rn.f32 	%f31, %f30, %f21, %f21;
	fma.rn.f32 	%f32, %f20, 0f3F317218, %f31;
	setp.gt.u32 	%p7, %r32, 2139095039;
	fma.rn.f32 	%f33, %f16, 0f7F800000, 0f7F800000;
	selp.f32 	%f34, %f33, %f32, %p7;
	setp.eq.f32 	%p8, %f16, 0f00000000;
	selp.f32 	%f35, 0fFF800000, %f34, %p8;
	add.f32 	%f36, %f181, %f35;
	ld.global.u32 	%r36, [%rd28+-4];
	add.s32 	%r37, %r15, %r78;
	add.s32 	%r38, %r37, %r36;
	mul.wide.s32 	%rd11, %r38, 4;
	add.s64 	%rd12, %rd1, %rd11;
	ld.global.f32 	%f37, [%rd12];
	setp.lt.f32 	%p9, %f37, 0f00800000;
	mul.f32 	%f38, %f37, 0f4B000000;
	selp.f32 	%f39, %f38, %f37, %p9;
	selp.f32 	%f40, 0fC1B80000, 0f00000000, %p9;
	mov.b32 	%r39, %f39;
	add.s32 	%r40, %r39, -1059760811;
	and.b32  	%r41, %r40, -8388608;
	sub.s32 	%r42, %r39, %r41;
	mov.b32 	%f41, %r42;
	cvt.rn.f32.s32 	%f42, %r41;
	fma.rn.f32 	%f43, %f42, 0f34000000, %f40;
	add.f32 	%f44, %f41, 0fBF800000;
	fma.rn.f32 	%f45, %f44, 0fBE055027, 0f3E1039F6;
	fma.rn.f32 	%f46, %f45, %f44, 0fBDF8CDCC;
	fma.rn.f32 	%f47, %f46, %f44, 0f3E0F2955;
	fma.rn.f32 	%f48, %f47, %f44, 0fBE2AD8B9;
	fma.rn.f32 	%f49, %f48, %f44, 0f3E4CED0B;
	fma.rn.f32 	%f50, %f49, %f44, 0fBE7FFF22;
	fma.rn.f32 	%f51, %f50, %f44, 0f3EAAAA78;
	fma.rn.f32 	%f52, %f51, %f44, 0fBF000000;
	mul.f32 	%f53, %f44, %f52;
	fma.rn.f32 	%f54, %f53, %f44, %f44;
	fma.rn.f32 	%f55, %f43, 0f3F317218, %f54;
	setp.gt.u32 	%p10, %r39, 2139095039;
	fma.rn.f32 	%f56, %f39, 0f7F800000, 0f7F800000;
	selp.f32 	%f57, %f56, %f55, %p10;
	setp.eq.f32 	%p11, %f39, 0f00000000;
	selp.f32 	%f58, 0fFF800000, %f57, %p11;
	add.f32 	%f59, %f36, %f58;
	ld.global.u32 	%r43, [%rd28];
	add.s32 	%r44, %r5, %r78;
	add.s32 	%r45, %r44, %r43;
	mul.wide.s32 	%rd13, %r45, 4;
	add.s64 	%rd14, %rd1, %rd13;
	ld.global.f32 	%f60, [%rd14];
	setp.lt.f32 	%p12, %f60, 0f00800000;
	mul.f32 	%f61, %f60, 0f4B000000;
	selp.f32 	%f62, %f61, %f60, %p12;
	selp.f32 	%f63, 0fC1B80000, 0f00000000, %p12;
	mov.b32 	%r46, %f62;
	add.s32 	%r47, %r46, -1059760811;
	and.b32  	%r48, %r47, -8388608;
	sub.s32 	%r49, %r46, %r48;
	mov.b32 	%f64, %r49;
	cvt.rn.f32.s32 	%f65, %r48;
	fma.rn.f32 	%f66, %f65, 0f34000000, %f63;
	add.f32 	%f67, %f64, 0fBF800000;
	fma.rn.f32 	%f68, %f67, 0fBE055027, 0f3E1039F6;
	fma.rn.f32 	%f69, %f68, %f67, 0fBDF8CDCC;
	fma.rn.f32 	%f70, %f69, %f67, 0f3E0F2955;
	fma.rn.f32 	%f71, %f70, %f67, 0fBE2AD8B9;
	fma.rn.f32 	%f72, %f71, %f67, 0f3E4CED0B;
	fma.rn.f32 	%f73, %f72, %f67, 0fBE7FFF22;
	fma.rn.f32 	%f74, %f73, %f67, 0f3EAAAA78;
	fma.rn.f32 	%f75, %f74, %f67, 0fBF000000;
	mul.f32 	%f76, %f67, %f75;
	fma.rn.f32 	%f77, %f76, %f67, %f67;
	fma.rn.f32 	%f78, %f66, 0f3F317218, %f77;
	setp.gt.u32 	%p13, %r46, 2139095039;
	fma.rn.f32 	%f79, %f62, 0f7F800000, 0f7F800000;
	selp.f32 	%f80, %f79, %f78, %p13;
	setp.eq.f32 	%p14, %f62, 0f00000000;
	selp.f32 	%f81, 0fFF800000, %f80, %p14;
	add.f32 	%f82, %f59, %f81;
	ld.global.u32 	%r50, [%rd28+4];
	add.s32 	%r51, %r6, %r78;
	add.s32 	%r52, %r51, %r50;
	mul.wide.s32 	%rd15, %r52, 4;
	add.s64 	%rd16, %rd1, %rd15;
	ld.global.f32 	%f83, [%rd16];
	setp.lt.f32 	%p15, %f83, 0f00800000;
	mul.f32 	%f84, %f83, 0f4B000000;
	selp.f32 	%f85, %f84, %f83, %p15;
	selp.f32 	%f86, 0fC1B80000, 0f00000000, %p15;
	mov.b32 	%r53, %f85;
	add.s32 	%r54, %r53, -1059760811;
	and.b32  	%r55, %r54, -8388608;
	sub.s32 	%r56, %r53, %r55;
	mov.b32 	%f87, %r56;
	cvt.rn.f32.s32 	%f88, %r55;
	fma.rn.f32 	%f89, %f88, 0f34000000, %f86;
	add.f32 	%f90, %f87, 0fBF800000;
	fma.rn.f32 	%f91, %f90, 0fBE055027, 0f3E1039F6;
	fma.rn.f32 	%f92, %f91, %f90, 0fBDF8CDCC;
	fma.rn.f32 	%f93, %f92, %f90, 0f3E0F2955;
	fma.rn.f32 	%f94, %f93, %f90, 0fBE2AD8B9;
	fma.rn.f32 	%f95, %f94, %f90, 0f3E4CED0B;
	fma.rn.f32 	%f96, %f95, %f90, 0fBE7FFF22;
	fma.rn.f32 	%f97, %f96, %f90, 0f3EAAAA78;
	fma.rn.f32 	%f98, %f97, %f90, 0fBF000000;
	mul.f32 	%f99, %f90, %f98;
	fma.rn.f32 	%f100, %f99, %f90, %f90;
	fma.rn.f32 	%f101, %f89, 0f3F317218, %f100;
	setp.gt.u32 	%p16, %r53, 2139095039;
	fma.rn.f32 	%f102, %f85, 0f7F800000, 0f7F800000;
	selp.f32 	%f103, %f102, %f101, %p16;
	setp.eq.f32 	%p17, %f85, 0f00000000;
	selp.f32 	%f104, 0fFF800000, %f103, %p17;
	add.f32 	%f181, %f82, %f104;
	add.s32 	%r79, %r79, 4;
	add.s64 	%rd28, %rd28, 16;
	add.s32 	%r78, %r78, %r4;
	setp.ne.s32 	%p18, %r79, 0;
	@%p18 bra 	$L__BB4_4;
$L__BB4_5:
	setp.eq.s32 	%p19, %r1, 0;
	@%p19 bra 	$L__BB4_10;
	setp.eq.s32 	%p20, %r1, 1;
	@%p20 bra 	$L__BB4_8;
	mul.lo.s32 	%r57, %r81, %r15;
	mul.wide.u32 	%rd17, %r81, 4;
	add.s64 	%rd18, %rd2, %rd17;
	ld.global.u32 	%r58, [%rd18];
	add.s32 	%r59, %r58, %r57;
	mul.wide.s32 	%rd19, %r59, 4;
	add.s64 	%rd20, %rd1, %rd19;
	ld.global.f32 	%f106, [%rd20];
	setp.lt.f32 	%p21, %f106, 0f00800000;
	mul.f32 	%f107, %f106, 0f4B000000;
	selp.f32 	%f108, %f107, %f106, %p21;
	selp.f32 	%f109, 0fC1B80000, 0f00000000, %p21;
	mov.b32 	%r60, %f108;
	add.s32 	%r61, %r60, -1059760811;
	and.b32  	%r62, %r61, -8388608;
	sub.s32 	%r63, %r60, %r62;
	mov.b32 	%f110, %r63;
	cvt.rn.f32.s32 	%f111, %r62;
	fma.rn.f32 	%f112, %f111, 0f34000000, %f109;
	add.f32 	%f113, %f110, 0fBF800000;
	fma.rn.f32 	%f114, %f113, 0fBE055027, 0f3E1039F6;
	fma.rn.f32 	%f115, %f114, %f113, 0fBDF8CDCC;
	fma.rn.f32 	%f116, %f115, %f113, 0f3E0F2955;
	fma.rn.f32 	%f117, %f116, %f113, 0fBE2AD8B9;
	fma.rn.f32 	%f118, %f117, %f113, 0f3E4CED0B;
	fma.rn.f32 	%f119, %f118, %f113, 0fBE7FFF22;
	fma.rn.f32 	%f120, %f119, %f113, 0f3EAAAA78;
	fma.rn.f32 	%f121, %f120, %f113, 0fBF000000;
	mul.f32 	%f122, %f113, %f121;
	fma.rn.f32 	%f123, %f122, %f113, %f113;
	fma.rn.f32 	%f124, %f112, 0f3F317218, %f123;
	setp.gt.u32 	%p22, %r60, 2139095039;
	fma.rn.f32 	%f125, %f108, 0f7F800000, 0f7F800000;
	selp.f32 	%f126, %f125, %f124, %p22;
	setp.eq.f32 	%p23, %f108, 0f00000000;
	selp.f32 	%f127, 0fFF800000, %f126, %p23;
	add.f32 	%f128, %f181, %f127;
	add.s32 	%r64, %r57, %r15;
	ld.global.u32 	%r65, [%rd18+4];
	add.s32 	%r66, %r65, %r64;
	mul.wide.s32 	%rd21, %r66, 4;
	add.s64 	%rd22, %rd1, %rd21;
	ld.global.f32 	%f129, [%rd22];
	setp.lt.f32 	%p24, %f129, 0f00800000;
	mul.f32 	%f130, %f129, 0f4B000000;
	selp.f32 	%f131, %f130, %f129, %p24;
	selp.f32 	%f132, 0fC1B80000, 0f00000000, %p24;
	mov.b32 	%r67, %f131;
	add.s32 	%r68, %r67, -1059760811;
	and.b32  	%r69, %r68, -8388608;
	sub.s32 	%r70, %r67, %r69;
	mov.b32 	%f133, %r70;
	cvt.rn.f32.s32 	%f134, %r69;
	fma.rn.f32 	%f135, %f134, 0f34000000, %f132;
	add.f32 	%f136, %f133, 0fBF800000;
	fma.rn.f32 	%f137, %f136, 0fBE055027, 0f3E1039F6;
	fma.rn.f32 	%f138, %f137, %f136, 0fBDF8CDCC;
	fma.rn.f32 	%f139, %f138, %f136, 0f3E0F2955;
	fma.rn.f32 	%f140, %f139, %f136, 0fBE2AD8B9;
	fma.rn.f32 	%f141, %f140, %f136, 0f3E4CED0B;
	fma.rn.f32 	%f142, %f141, %f136, 0fBE7FFF22;
	fma.rn.f32 	%f143, %f142, %f136, 0f3EAAAA78;
	fma.rn.f32 	%f144, %f143, %f136, 0fBF000000;
	mul.f32 	%f145, %f136, %f144;
	fma.rn.f32 	%f146, %f145, %f136, %f136;
	fma.rn.f32 	%f147, %f135, 0f3F317218, %f146;
	setp.gt.u32 	%p25, %r67, 2139095039;
	fma.rn.f32 	%f148, %f131, 0f7F800000, 0f7F800000;
	selp.f32 	%f149, %f148, %f147, %p25;
	setp.eq.f32 	%p26, %f131, 0f00000000;
	selp.f32 	%f150, 0fFF800000, %f149, %p26;
	add.f32 	%f181, %f128, %f150;
	add.s32 	%r81, %r81, 2;
$L__BB4_8:
	and.b32  	%r71, %r14, 1;
	setp.eq.b32 	%p27, %r71, 1;
	not.pred 	%p28, %p27;
	@%p28 bra 	$L__BB4_10;
	mul.wide.u32 	%rd23, %r81, 4;
	add.s64 	%rd24, %rd2, %rd23;
	ld.global.u32 	%r72, [%rd24];
	mad.lo.s32 	%r73, %r81, %r15, %r72;
	mul.wide.s32 	%rd25, %r73, 4;
	add.s64 	%rd26, %rd1, %rd25;
	ld.global.f32 	%f151, [%rd26];
	setp.lt.f32 	%p29, %f151, 0f00800000;
	mul.f32 	%f152, %f151, 0f4B000000;
	selp.f32 	%f153, %f152, %f151, %p29;
	selp.f32 	%f154, 0fC1B80000, 0f00000000, %p29;
	mov.b32 	%r74, %f153;
	add.s32 	%r75, %r74, -1059760811;
	and.b32  	%r76, %r75, -8388608;
	sub.s32 	%r77, %r74, %r76;
	mov.b32 	%f155, %r77;
	cvt.rn.f32.s32 	%f156, %r76;
	fma.rn.f32 	%f157, %f156, 0f34000000, %f154;
	add.f32 	%f158, %f155, 0fBF800000;
	fma.rn.f32 	%f159, %f158, 0fBE055027, 0f3E1039F6;
	fma.rn.f32 	%f160, %f159, %f158, 0fBDF8CDCC;
	fma.rn.f32 	%f161, %f160, %f158, 0f3E0F2955;
	fma.rn.f32 	%f162, %f161, %f158, 0fBE2AD8B9;
	fma.rn.f32 	%f163, %f162, %f158, 0f3E4CED0B;
	fma.rn.f32 	%f164, %f163, %f158, 0fBE7FFF22;
	fma.rn.f32 	%f165, %f164, %f158, 0f3EAAAA78;
	fma.rn.f32 	%f166, %f165, %f158, 0fBF000000;
	mul.f32 	%f167, %f158, %f166;
	fma.rn.f32 	%f168, %f167, %f158, %f158;
	fma.rn.f32 	%f169, %f157, 0f3F317218, %f168;
	setp.gt.u32 	%p30, %r74, 2139095039;
	fma.rn.f32 	%f170, %f153, 0f7F800000, 0f7F800000;
	selp.f32 	%f171, %f170, %f169, %p30;
	setp.eq.f32 	%p31, %f153, 0f00000000;
	selp.f32 	%f172, 0fFF800000, %f171, %p31;
	add.f32 	%f181, %f181, %f172;
$L__BB4_10:
	cvt.rn.f32.s32 	%f173, %r14;
	neg.f32 	%f174, %f181;
	div.rn.f32 	%f175, %f174, %f173;
	cvta.to.global.u64 	%rd27, %rd6;
	st.global.f32 	[%rd27], %f175;
$L__BB4_11:
	ret;

}
	// .globl	_Z43normM_diffone_from_prob_rows_inplace_kernelPfPiii
.visible .entry _Z43normM_diffone_from_prob_rows_inplace_kernelPfPiii(
	.param .u64 .ptr .align 1 _Z43normM_diffone_from_prob_rows_inplace_kernelPfPiii_param_0,
	.param .u64 .ptr .align 1 _Z43normM_diffone_from_prob_rows_inplace_kernelPfPiii_param_1,
	.param .u32 _Z43normM_diffone_from_prob_rows_inplace_kernelPfPiii_param_2,
	.param .u32 _Z43normM_diffone_from_prob_rows_inplace_kernelPfPiii_param_3
)
{
	.reg .pred 	%p<5>;
	.reg .b32 	%r<13>;
	.reg .b32 	%f<7>;
	.reg .b64 	%rd<9>;

	ld.param.u64 	%rd2, [_Z43normM_diffone_from_prob_rows_inplace_kernelPfPiii_param_0];
	ld.param.u64 	%rd3, [_Z43normM_diffone_from_prob_rows_inplace_kernelPfPiii_param_1];
	ld.param.u32 	%r3, [_Z43normM_diffone_from_prob_rows_inplace_kernelPfPiii_param_2];
	ld.param.u32 	%r4, [_Z43normM_diffone_from_prob_rows_inplace_kernelPfPiii_param_3];
	mov.u32 	%r5, %ctaid.y;
	mov.u32 	%r6, %ntid.y;
	mov.u32 	%r7, %tid.y;
	mad.lo.s32 	%r1, %r5, %r6, %r7;
	mov.u32 	%r8, %ctaid.x;
	mov.u32 	%r9, %ntid.x;
	mov.u32 	%r10, %tid.x;
	mad.lo.s32 	%r2, %r8, %r9, %r10;
	setp.ge.s32 	%p1, %r1, %r3;
	setp.ge.s32 	%p2, %r2, %r4;
	or.pred  	%p3, %p1, %p2;
	@%p3 bra 	$L__BB5_4;
	cvta.to.global.u64 	%rd4, %rd2;
	cvta.to.global.u64 	%rd5, %rd3;
	mul.wide.u32 	%rd6, %r1, 4;
	add.s64 	%rd7, %rd5, %rd6;
	ld.global.u32 	%r11, [%rd7];
	setp.ne.s32 	%p4, %r11, %r2;
	mad.lo.s32 	%r12, %r4, %r1, %r2;
	mul.wide.s32 	%rd8, %r12, 4;
	add.s64 	%rd1, %rd4, %rd8;
	ld.global.f32 	%f6, [%rd1];
	@%p4 bra 	$L__BB5_3;
	add.f32 	%f6, %f6, 0fBF800000;
	st.global.f32 	[%rd1], %f6;
$L__BB5_3:
	cvt.rn.f32.u32 	%f4, %r3;
	div.rn.f32 	%f5, %f6, %f4;
	st.global.f32 	[%rd1], %f5;
$L__BB5_4:
	ret;

}
	// .globl	_Z24column_reduce_sum_kernelPfS_ii
.visible .entry _Z24column_reduce_sum_kernelPfS_ii(
	.param .u64 .ptr .align 1 _Z24column_reduce_sum_kernelPfS_ii_param_0,
	.param .u64 .ptr .align 1 _Z24column_reduce_sum_kernelPfS_ii_param_1,
	.param .u32 _Z24column_reduce_sum_kernelPfS_ii_param_2,
	.param .u32 _Z24column_reduce_sum_kernelPfS_ii_param_3
)
{
	.reg .pred 	%p<11>;
	.reg .b32 	%r<38>;
	.reg .b32 	%f<83>;
	.reg .b64 	%rd<43>;

	ld.param.u64 	%rd3, [_Z24column_reduce_sum_kernelPfS_ii_param_0];
	ld.param.u64 	%rd2, [_Z24column_reduce_sum_kernelPfS_ii_param_1];
	ld.param.u32 	%r23, [_Z24column_reduce_sum_kernelPfS_ii_param_2];
	ld.param.u32 	%r24, [_Z24column_reduce_sum_kernelPfS_ii_param_3];
	cvta.to.global.u64 	%rd1, %rd3;
	mov.u32 	%r25, %ctaid.x;
	mov.u32 	%r26, %ntid.x;
	mov.u32 	%r27, %tid.x;
	mad.lo.s32 	%r1, %r25, %r26, %r27;
	setp.ge.s32 	%p1, %r1, %r24;
	@%p1 bra 	$L__BB6_15;
	setp.lt.s32 	%p2, %r23, 1;
	mov.f32 	%f82, 0f00000000;
	@%p2 bra 	$L__BB6_14;
	and.b32  	%r2, %r23, 15;
	setp.lt.u32 	%p3, %r23, 16;
	mov.f32 	%f82, 0f00000000;
	mov.b32 	%r34, 0;
	@%p3 bra 	$L__BB6_5;
	and.b32  	%r34, %r23, 2147483632;
	neg.s32 	%r32, %r34;
	shl.b32 	%r5, %r24, 4;
	mov.f32 	%f82, 0f00000000;
	mul.wide.s32 	%rd6, %r24, 4;
	mov.u32 	%r31, %r1;
$L__BB6_4:
	.pragma "nounroll";
	mul.wide.s32 	%rd4, %r31, 4;
	add.s64 	%rd5, %rd1, %rd4;
	ld.global.f32 	%f18, [%rd5];
	add.f32 	%f19, %f82, %f18;
	add.s64 	%rd7, %rd5, %rd6;
	ld.global.f32 	%f20, [%rd7];
	add.f32 	%f21, %f19, %f20;
	add.s64 	%rd8, %rd7, %rd6;
	ld.global.f32 	%f22, [%rd8];
	add.f32 	%f23, %f21, %f22;
	add.s64 	%rd9, %rd8, %rd6;
	ld.global.f32 	%f24, [%rd9];
	add.f32 	%f25, %f23, %f24;
	add.s64 	%rd10, %rd9, %rd6;
	ld.global.f32 	%f26, [%rd10];
	add.f32 	%f27, %f25, %f26;
	add.s64 	%rd11, %rd10, %rd6;
	ld.global.f32 	%f28, [%rd11];
	add.f32 	%f29, %f27, %f28;
	add.s64 	%rd12, %rd11, %rd6;
	ld.global.f32 	%f30, [%rd12];
	add.f32 	%f31, %f29, %f30;
	add.s64 	%rd13, %rd12, %rd6;
	ld.global.f32 	%f32, [%rd13];
	add.f32 	%f33, %f31, %f32;
	add.s64 	%rd14, %rd13, %rd6;
	ld.global.f32 	%f34, [%rd14];
	add.f32 	%f35, %f33, %f34;
	add.s64 	%rd15, %rd14, %rd6;
	ld.global.f32 	%f36, [%rd15];
	add.f32 	%f37, %f35, %f36;
	add.s64 	%rd16, %rd15, %rd6;
	ld.global.f32 	%f38, [%rd16];
	add.f32 	%f39, %f37, %f38;
	add.s64 	%rd17, %rd16, %rd6;
	ld.global.f32 	%f40, [%rd17];
	add.f32 	%f41, %f39, %f40;
	add.s64 	%rd18, %rd17, %rd6;
	ld.global.f32 	%f42, [%rd18];
	add.f32 	%f43, %f41, %f42;
	add.s64 	%rd19, %rd18, %rd6;
	ld.global.f32 	%f44, [%rd19];
	add.f32 	%f45, %f43, %f44;
	add.s64 	%rd20, %rd19, %rd6;
	ld.global.f32 	%f46, [%rd20];
	add.f32 	%f47, %f45, %f46;
	add.s64 	%rd21, %rd20, %rd6;
	ld.global.f32 	%f48, [%rd21];
	add.f32 	%f82, %f47, %f48;
	add.s32 	%r32, %r32, 16;
	add.s32 	%r31, %r31, %r5;
	setp.ne.s32 	%p4, %r32, 0;
	@%p4 bra 	$L__BB6_4;
$L__BB6_5:
	setp.eq.s32 	%p5, %r2, 0;
	@%p5 bra 	$L__BB6_14;
	and.b32  	%r11, %r23, 7;
	setp.lt.u32 	%p6, %r2, 8;
	@%p6 bra 	$L__BB6_8;
	mad.lo.s32 	%r29, %r34, %r24, %r1;
	mul.wide.s32 	%rd22, %r29, 4;
	add.s64 	%rd23, %rd1, %rd22;
	ld.global.f32 	%f50, [%rd23];
	add.f32 	%f51, %f82, %f50;
	mul.wide.s32 	%rd24, %r24, 4;
	add.s64 	%rd25, %rd23, %rd24;
	ld.global.f32 	%f52, [%rd25];
	add.f32 	%f53, %f51, %f52;
	add.s64 	%rd26, %rd25, %rd24;
	ld.global.f32 	%f54, [%rd26];
	add.f32 	%f55, %f53, %f54;
	add.s64 	%rd27, %rd26, %rd24;
	ld.global.f32 	%f56, [%rd27];
	add.f32 	%f57, %f55, %f56;
	add.s64 	%rd28, %rd27, %rd24;
	ld.global.f32 	%f58, [%rd28];
	add.f32 	%f59, %f57, %f58;
	add.s64 	%rd29, %rd28, %rd24;
	ld.global.f32 	%f60, [%rd29];
	add.f32 	%f61, %f59, %f60;
	add.s64 	%rd30, %rd29, %rd24;
	ld.global.f32 	%f62, [%rd30];
	add.f32 	%f63, %f61, %f62;
	add.s64 	%rd31, %rd30, %rd24;
	ld.global.f32 	%f64, [%rd31];
	add.f32 	%f82, %f63, %f64;
	add.s32 	%r34, %r34, 8;
$L__BB6_8:
	setp.eq.s32 	%p7, %r11, 0;
	@%p7 bra 	$L__BB6_14;
	and.b32  	%r14, %r23, 3;
	setp.lt.u32 	%p8, %r11, 4;
	@%p8 bra 	$L__BB6_11;
	mad.lo.s32 	%r30, %r34, %r24, %r1;
	mul.wide.s32 	%rd32, %r30, 4;
	add.s64 	%rd33, %rd1, %rd32;
	ld.global.f32 	%f66, [%rd33];
	add.f32 	%f67, %f82, %f66;
	mul.wide.s32 	%rd34, %r24, 4;
	add.s64 	%rd35, %rd33, %rd34;
	ld.global.f32 	%f68, [%rd35];
	add.f32 	%f69, %f67, %f68;
	add.s64 	%rd36, %rd35, %rd34;
	ld.global.f32 	%f70, [%rd36];
	add.f32 	%f71, %f69, %f70;
	add.s64 	%rd37, %rd36, %rd34;
	ld.global.f32 	%f72, [%rd37];
	add.f32 	%f82, %f71, %f72;
	add.s32 	%r34, %r34, 4;
$L__BB6_11:
	setp.eq.s32 	%p9, %r14, 0;
	@%p9 bra 	$L__BB6_14;
	mad.lo.s32 	%r37, %r34, %r24, %r1;
	neg.s32 	%r36, %r14;
$L__BB6_13:
	.pragma "nounroll";
	mul.wide.s32 	%rd38, %r37, 4;
	add.s64 	%rd39, %rd1, %rd38;
	ld.global.f32 	%f73, [%rd39];
	add.f32 	%f82, %f82, %f73;
	add.s32 	%r37, %r37, %r24;
	add.s32 	%r36, %r36, 1;
	setp.ne.s32 	%p10, %r36, 0;
	@%p10 bra 	$L__BB6_13;
$L__BB6_14:
	cvta.to.global.u64 	%rd40, %rd2;
	mul.wide.s32 	%rd41, %r1, 4;
	add.s64 	%rd42, %rd40, %rd41;
	st.global.f32 	[%rd42], %f82;
$L__BB6_15:
	ret;

}
	// .globl	_Z22relu_derivative_kernelPfS_S_ii
.visible .entry _Z22relu_derivative_kernelPfS_S_ii(
	.param .u64 .ptr .align 1 _Z22relu_derivative_kernelPfS_S_ii_param_0,
	.param .u64 .ptr .align 1 _Z22relu_derivative_kernelPfS_S_ii_param_1,
	.param .u64 .ptr .align 1 _Z22relu_derivative_kernelPfS_S_ii_param_2,
	.param .u32 _Z22relu_derivative_kernelPfS_S_ii_param_3,
	.param .u32 _Z22relu_derivative_kernelPfS_S_ii_param_4
)
{
	.reg .pred 	%p<5>;
	.reg .b32 	%r<13>;
	.reg .b32 	%f<3>;
	.reg .b64 	%rd<14>;

	ld.param.u64 	%rd2, [_Z22relu_derivative_kernelPfS_S_ii_param_0];
	ld.param.u64 	%rd4, [_Z22relu_derivative_kernelPfS_S_ii_param_1];
	ld.param.u64 	%rd3, [_Z22relu_derivative_kernelPfS_S_ii_param_2];
	ld.param.u32 	%r5, [_Z22relu_derivative_kernelPfS_S_ii_param_3];
	ld.param.u32 	%r4, [_Z22relu_derivative_kernelPfS_S_ii_param_4];
	cvta.to.global.u64 	%rd1, %rd4;
	mov.u32 	%r6, %ctaid.y;
	mov.u32 	%r7, %ntid.y;
	mov.u32 	%r8, %tid.y;
	mad.lo.s32 	%r1, %r6, %r7, %r8;
	mov.u32 	%r9, %ctaid.x;
	mov.u32 	%r10, %ntid.x;
	mov.u32 	%r11, %tid.x;
	mad.lo.s32 	%r2, %r9, %r10, %r11;
	setp.ge.s32 	%p1, %r1, %r5;
	setp.ge.s32 	%p2, %r2, %r4;
	or.pred  	%p3, %p1, %p2;
	@%p3 bra 	$L__BB7_4;
	cvta.to.global.u64 	%rd5, %rd2;
	mad.lo.s32 	%r3, %r4, %r1, %r2;
	mul.wide.s32 	%rd6, %r3, 4;
	add.s64 	%rd7, %rd5, %rd6;
	ld.global.f32 	%f1, [%rd7];
	setp.ltu.f32 	%p4, %f1, 0f00000000;
	@%p4 bra 	$L__BB7_3;
	cvta.to.global.u64 	%rd8, %rd3;
	add.s64 	%rd10, %rd8, %rd6;
	ld.global.f32 	%f2, [%rd10];
	add.s64 	%rd11, %rd1, %rd6;
	st.global.f32 	[%rd11], %f2;
	bra.uni 	$L__BB7_4;
$L__BB7_3:
	add.s64 	%rd13, %rd1, %rd6;
	mov.b32 	%r12, 0;
	st.global.u32 	[%rd13], %r12;
$L__BB7_4:
	ret;

}
	// .globl	_Z18sub_inplace_kernelPfS_if
.visible .entry _Z18sub_inplace_kernelPfS_if(
	.param .u64 .ptr .align 1 _Z18sub_inplace_kernelPfS_if_param_0,
	.param .u64 .ptr .align 1 _Z18sub_inplace_kernelPfS_if_param_1,
	.param .u32 _Z18sub_inplace_kernelPfS_if_param_2,
	.param .f32 _Z18sub_inplace_kernelPfS_if_param_3
)
{
	.reg .pred 	%p<2>;
	.reg .b32 	%r<6>;
	.reg .b32 	%f<6>;
	.reg .b64 	%rd<8>;

	ld.param.u64 	%rd1, [_Z18sub_inplace_kernelPfS_if_param_0];
	ld.param.u64 	%rd2, [_Z18sub_inplace_kernelPfS_if_param_1];
	ld.param.u32 	%r2, [_Z18sub_inplace_kernelPfS_if_param_2];
	ld.param.f32 	%f1, [_Z18sub_inplace_kernelPfS_if_param_3];
	mov.u32 	%r3, %ctaid.x;
	mov.u32 	%r4, %ntid.x;
	mov.u32 	%r5, %tid.x;
	mad.lo.s32 	%r1, %r3, %r4, %r5;
	setp.ge.s32 	%p1, %r1, %r2;
	@%p1 bra 	$L__BB8_2;
	cvta.to.global.u64 	%rd3, %rd2;
	cvta.to.global.u64 	%rd4, %rd1;
	mul.wide.s32 	%rd5, %r1, 4;
	add.s64 	%rd6, %rd3, %rd5;
	ld.global.f32 	%f2, [%rd6];
	mul.f32 	%f3, %f1, %f2;
	add.s64 	%rd7, %rd4, %rd5;
	ld.global.f32 	%f4, [%rd7];
	sub.f32 	%f5, %f4, %f3;
	st.global.f32 	[%rd7], %f5;
$L__BB8_2:
	ret;

}


// ===== COMPILED SASS (sm_100) =====

	.target	sm_100

	.elftype	@"ET_EXEC"


//--------------------- .note.nv.tkinfo           --------------------------
	.section	.note.nv.tkinfo,"",@"SHT_NOTE"
	.sectionflags	@"SHF_NOTE_NV_TKINFO"
	.tkinfo
        /*0018*/ 	.word	0x00000002
        /*0030*/ 	.string	""
        /*0030*/ 	.string	"ptxas"
        /*0030*/ 	.string	"Cuda compilation tools, release 13.0, V13.0.88"
        /*0030*/ 	.string	"Build cuda_13.0.r13.0/compiler.36424714_0"
        /*0030*/ 	.string	"-arch sm_100 -m 64 "



//--------------------- .note.nv.cuinfo           --------------------------
	.section	.note.nv.cuinfo,"",@"SHT_NOTE"
	.sectionflags	@"SHF_NOTE_NV_CUINFO"
        /*0018*/ 	.short	0x0002
        /*001a*/ 	.short	0x0064
        /*001c*/ 	.short	0x0082
	.zero		2


//--------------------- .nv.info                  --------------------------
	.section	.nv.info,"",@"SHT_CUDA_INFO"
	.align	4


	//----- nvinfo : EIATTR_REGCOUNT
	.align		4
        /*0000*/ 	.byte	0x04, 0x2f
        /*0002*/ 	.short	(.L_1 - .L_0)
	.align		4
.L_0:
        /*0004*/ 	.word	index@(_Z16transpose_kernelPfS_ii)
        /*0008*/ 	.word	0x0000000a


	//----- nvinfo : EIATTR_FRAME_SIZE
	.align		4
.L_1:
        /*000c*/ 	.byte	0x04, 0x11
        /*000e*/ 	.short	(.L_3 - .L_2)
	.align		4
.L_2:
        /*0010*/ 	.word	index@(_Z16transpose_kernelPfS_ii)
        /*0014*/ 	.word	0x00000000


	//----- nvinfo : EIATTR_REGCOUNT
	.align		4
.L_3:
        /*0018*/ 	.byte	0x04, 0x2f
        /*001a*/ 	.short	(.L_5 - .L_4)
	.align		4
.L_4:
        /*001c*/ 	.word	index@(_Z11gemm_kernelPfS_S_S_iii)
        /*0020*/ 	.word	0x00000020


	//----- nvinfo : EIATTR_FRAME_SIZE
	.align		4
.L_5:
        /*0024*/ 	.byte	0x04, 0x11
        /*0026*/ 	.short	(.L_7 - .L_6)
	.align		4
.L_6:
        /*0028*/ 	.word	index@(_Z11gemm_kernelPfS_S_S_iii)
        /*002c*/ 	.word	0x00000000


	//----- nvinfo : EIATTR_REGCOUNT
	.align		4
.L_7:
        /*0030*/ 	.byte	0x04, 0x2f
        /*0032*/ 	.short	(.L_9 - .L_8)
	.align		4
.L_8:
        /*0034*/ 	.word	index@(_Z11relu_kernelPfS_ii)
        /*0038*/ 	.word	0x0000000a


	//----- nvinfo : EIATTR_FRAME_SIZE
	.align		4
.L_9:
        /*003c*/ 	.byte	0x04, 0x11
        /*003e*/ 	.short	(.L_11 - .L_10)
	.align		4
.L_10:
        /*0040*/ 	.word	index@(_Z11relu_kernelPfS_ii)
        /*0044*/ 	.word	0x00000000


	//----- nvinfo : EIATTR_REGCOUNT
	.align		4
.L_11:
        /*0048*/ 	.byte	0x04, 0x2f
        /*004a*/ 	.short	(.L_13 - .L_12)
	.align		4
.L_12:
        /*004c*/ 	.word	index@(_Z14softmax_kernelPfS_ii)
        /*0050*/ 	.word	0x00000020


	//----- nvinfo : EIATTR_FRAME_SIZE
	.align		4
.L_13:
        /*0054*/ 	.byte	0x04, 0x11
        /*0056*/ 	.short	(.L_15 - .L_14)
	.align		4
.L_14:
        /*0058*/ 	.word	index@($__internal_2_$__cuda_sm3x_div_rn_noftz_f32_slowpath)
        /*005c*/ 	.word	0x00000000


	//----- nvinfo : EIATTR_FRAME_SIZE
	.align		4
.L_15:
        /*0060*/ 	.byte	0x04, 0x11
        /*0062*/ 	.short	(.L_17 - .L_16)
	.align		4
.L_16:
        /*0064*/ 	.word	index@(_Z14softmax_kernelPfS_ii)
        /*0068*/ 	.word	0x00000000


	//----- nvinfo : EIATTR_REGCOUNT
	.align		4
.L_17:
        /*006c*/ 	.byte	0x04, 0x2f
        /*006e*/ 	.short	(.L_19 - .L_18)
	.align		4
.L_18:
        /*0070*/ 	.word	index@(_Z28negativeloglikelihood_kernelPfPiS_ii)
        /*0074*/ 	.word	0x0000001c


	//----- nvinfo : EIATTR_FRAME_SIZE
	.align		4
.L_19:
        /*0078*/ 	.byte	0x04, 0x11
        /*007a*/ 	.short	(.L_21 - .L_20)
	.align		4
.L_20:
        /*007c*/ 	.word	index@($__internal_1_$__cuda_sm3x_div_rn_noftz_f32_slowpath)
        /*0080*/ 	.word	0x00000000


	//----- nvinfo : EIATTR_FRAME_SIZE
	.align		4
.L_21:
        /*0084*/ 	.byte	0x04, 0x11
        /*0086*/ 	.short	(.L_23 - .L_22)
	.align		4
.L_22:
        /*0088*/ 	.word	index@(_Z28negativeloglikelihood_kernelPfPiS_ii)
        /*008c*/ 	.word	0x00000000


	//----- nvinfo : EIATTR_REGCOUNT
	.align		4
.L_23:
        /*0090*/ 	.byte	0x04, 0x2f
        /*0092*/ 	.short	(.L_25 - .L_24)
	.align		4
.L_24:
        /*0094*/ 	.word	index@(_Z43normM_diffone_from_prob_rows_inplace_kernelPfPiii)
        /*0098*/ 	.word	0x00000010


	//----- nvinfo : EIATTR_FRAME_SIZE
	.align		4
.L_25:
        /*009c*/ 	.byte	0x04, 0x11
        /*009e*/ 	.short	(.L_27 - .L_26)
	.align		4
.L_26:
        /*00a0*/ 	.word	index@($__internal_0_$__cuda_sm3x_div_rn_noftz_f32_slowpath)
        /*00a4*/ 	.word	0x00000000


	//----- nvinfo : EIATTR_FRAME_SIZE
	.align		4
.L_27:
        /*00a8*/ 	.byte	0x04, 0x11
        /*00aa*/ 	.short	(.L_29 - .L_28)
	.align		4
.L_28:
        /*00ac*/ 	.word	index@(_Z43normM_diffone_from_prob_rows_inplace_kernelPfPiii)
        /*00b0*/ 	.word	0x00000000


	//----- nvinfo : EIATTR_REGCOUNT
	.align		4
.L_29:
        /*00b4*/ 	.byte	0x04, 0x2f
        /*00b6*/ 	.short	(.L_31 - .L_30)
	.align		4
.L_30:
        /*00b8*/ 	.word	index@(_Z24column_reduce_sum_kernelPfS_ii)
        /*00bc*/ 	.word	0x00000020


	//----- nvinfo : EIATTR_FRAME_SIZE
	.align		4
.L_31:
        /*00c0*/ 	.byte	0x04, 0x11
        /*00c2*/ 	.short	(.L_33 - .L_32)
	.align		4
.L_32:
        /*00c4*/ 	.word	index@(_Z24column_reduce_sum_kernelPfS_ii)
        /*00c8*/ 	.word	0x00000000


	//----- nvinfo : EIATTR_REGCOUNT
	.align		4
.L_33:
        /*00cc*/ 	.byte	0x04, 0x2f
        /*00ce*/ 	.short	(.L_35 - .L_34)
	.align		4
.L_34:
        /*00d0*/ 	.word	index@(_Z22relu_derivative_kernelPfS_S_ii)
        /*00d4*/ 	.word	0x0000000a


	//----- nvinfo : EIATTR_FRAME_SIZE
	.align		4
.L_35:
        /*00d8*/ 	.byte	0x04, 0x11
        /*00da*/ 	.short	(.L_37 - .L_36)
	.align		4
.L_36:
        /*00dc*/ 	.word	index@(_Z22relu_derivative_kernelPfS_S_ii)
        /*00e0*/ 	.word	0x00000000


	//----- nvinfo : EIATTR_REGCOUNT
	.align		4
.L_37:
        /*00e4*/ 	.byte	0x04, 0x2f
        /*00e6*/ 	.short	(.L_39 - .L_38)
	.align		4
.L_38:
        /*00e8*/ 	.word	index@(_Z18sub_inplace_kernelPfS_if)
        /*00ec*/ 	.word	0x0000000a


	//----- nvinfo : EIATTR_FRAME_SIZE
	.align		4
.L_39:
        /*00f0*/ 	.byte	0x04, 0x11
        /*00f2*/ 	.short	(.L_41 - .L_40)
	.align		4
.L_40:
        /*00f4*/ 	.word	index@(_Z18sub_inplace_kernelPfS_if)
        /*00f8*/ 	.word	0x00000000


	//----- nvinfo : EIATTR_MIN_STACK_SIZE
	.align		4
.L_41:
        /*00fc*/ 	.byte	0x04, 0x12
        /*00fe*/ 	.short	(.L_43 - .L_42)
	.align		4
.L_42:
        /*0100*/ 	.word	index@(_Z18sub_inplace_kernelPfS_if)
        /*0104*/ 	.word	0x00000000


	//----- nvinfo : EIATTR_MIN_STACK_SIZE
	.align		4
.L_43:
        /*0108*/ 	.byte	0x04, 0x12
        /*010a*/ 	.short	(.L_45 - .L_44)
	.align		4
.L_44:
        /*010c*/ 	.word	index@(_Z22relu_derivative_kernelPfS_S_ii)
        /*0110*/ 	.word	0x00000000


	//----- nvinfo : EIATTR_MIN_STACK_SIZE
	.align		4
.L_45:
        /*0114*/ 	.byte	0x04, 0x12
        /*0116*/ 	.short	(.L_47 - .L_46)
	.align		4
.L_46:
        /*0118*/ 	.word	index@(_Z24column_reduce_sum_kernelPfS_ii)
        /*011c*/ 	.word	0x00000000


	//----- nvinfo : EIATTR_MIN_STACK_SIZE
	.align		4
.L_47:
        /*0120*/ 	.byte	0x04, 0x12
        /*0122*/ 	.short	(.L_49 - .L_48)
	.align		4
.L_48:
        /*0124*/ 	.word	index@(_Z43normM_diffone_from_prob_rows_inplace_kernelPfPiii)
        /*0128*/ 	.word	0x00000000


	//----- nvinfo : EIATTR_MIN_STACK_SIZE
	.align		4
.L_49:
        /*012c*/ 	.byte	0x04, 0x12
        /*012e*/ 	.short	(.L_51 - .L_50)
	.align		4
.L_50:
        /*0130*/ 	.word	index@(_Z28negativeloglikelihood_kernelPfPiS_ii)
        /*0134*/ 	.word	0x00000000


	//----- nvinfo : EIATTR_MIN_STACK_SIZE
	.align		4
.L_51:
        /*0138*/ 	.byte	0x04, 0x12
        /*013a*/ 	.short	(.L_53 - .L_52)
	.align		4
.L_52:
        /*013c*/ 	.word	index@(_Z14softmax_kernelPfS_ii)
        /*0140*/ 	.word	0x00000000


	//----- nvinfo : EIATTR_MIN_STACK_SIZE
	.align		4
.L_53:
        /*0144*/ 	.byte	0x04, 0x12
        /*0146*/ 	.short	(.L_55 - .L_54)
	.align		4
.L_54:
        /*0148*/ 	.word	index@(_Z11relu_kernelPfS_ii)
        /*014c*/ 	.word	0x00000000


	//----- nvinfo : EIATTR_MIN_STACK_SIZE
	.align		4
.L_55:
        /*0150*/ 	.byte	0x04, 0x12
        /*0152*/ 	.short	(.L_57 - .L_56)
	.align		4
.L_56:
        /*0154*/ 	.word	index@(_Z11gemm_kernelPfS_S_S_iii)
        /*0158*/ 	.word	0x00000000


	//----- nvinfo : EIATTR_MIN_STACK_SIZE
	.align		4
.L_57:
        /*015c*/ 	.byte	0x04, 0x12
        /*015e*/ 	.short	(.L_59 - .L_58)
	.align		4
.L_58:
        /*0160*/ 	.word	index@(_Z16transpose_kernelPfS_ii)
        /*0164*/ 	.word	0x00000000
.L_59:


//--------------------- .nv.compat                --------------------------
	.section	.nv.compat,"",@"SHT_CUDA_COMPAT_INFO"
	.align	4
        /*0000*/ 	.byte	0x02, 0x09, 0x00, 0x00, 0x02, 0x02, 0x01, 0x00, 0x02, 0x05, 0x05, 0x00, 0x03, 0x07, 0x01, 0x01
        /*0010*/ 	.byte	0x02, 0x03, 0x00, 0x00, 0x02, 0x06, 0x01, 0x00, 0x04, 0x0b, 0x08, 0x00, 0x01, 0x00, 0x00, 0x00
        /*0020*/ 	.byte	0x00, 0x00, 0x00, 0x00


//--------------------- .nv.info._Z18sub_inplace_kernelPfS_if --------------------------
	.section	.nv.info._Z18sub_inplace_kernelPfS_if,"",@"SHT_CUDA_INFO"
	.sectionflags	@""
	.align	4


	//----- nvinfo : EIATTR_CUDA_API_VERSION
	.align		4
        /*0000*/ 	.byte	0x04, 0x37
        /*0002*/ 	.short	(.L_61 - .L_60)
.L_60:
        /*0004*/ 	.word	0x00000082


	//----- nvinfo : EIATTR_KPARAM_INFO
	.align		4
.L_61:
        /*0008*/ 	.byte	0x04, 0x17
        /*000a*/ 	.short	(.L_63 - .L_62)
.L_62:
        /*000c*/ 	.word	0x00000000
        /*0010*/ 	.short	0x0003
        /*0012*/ 	.short	0x0014
        /*0014*/ 	.byte	0x00, 0xf0, 0x11, 0x00


	//----- nvinfo : EIATTR_KPARAM_INFO
	.align		4
.L_63:
        /*0018*/ 	.byte	0x04, 0x17
        /*001a*/ 	.short	(.L_65 - .L_64)
.L_64:
        /*001c*/ 	.word	0x00000000
        /*0020*/ 	.short	0x0002
        /*0022*/ 	.short	0x0010
        /*0024*/ 	.byte	0x00, 0xf0, 0x11, 0x00


	//----- nvinfo : EIATTR_KPARAM_INFO
	.align		4
.L_65:
        /*0028*/ 	.byte	0x04, 0x17
        /*002a*/ 	.short	(.L_67 - .L_66)
.L_66:
        /*002c*/ 	.word	0x00000000
        /*0030*/ 	.short	0x0001
        /*0032*/ 	.short	0x0008
        /*0034*/ 	.byte	0x00, 0xf5, 0x21, 0x00


	//----- nvinfo : EIATTR_KPARAM_INFO
	.align		4
.L_67:
        /*0038*/ 	.byte	0x04, 0x17
        /*003a*/ 	.short	(.L_69 - .L_68)
.L_68:
        /*003c*/ 	.word	0x00000000
        /*0040*/ 	.short	0x0000
        /*0042*/ 	.short	0x0000
        /*0044*/ 	.byte	0x00, 0xf5, 0x21, 0x00


	//----- nvinfo : EIATTR_SPARSE_MMA_MASK
	.align		4
.L_69:
        /*0048*/ 	.byte	0x03, 0x50
        /*004a*/ 	.short	0x0000


	//----- nvinfo : EIATTR_MAXREG_COUNT
	.align		4
        /*004c*/ 	.byte	0x03, 0x1b
        /*004e*/ 	.short	0x00ff


	//----- nvinfo : EIATTR_MERCURY_ISA_VERSION
	.align		4
        /*0050*/ 	.byte	0x03, 0x5f
        /*0052*/ 	.short	0x0101


	//----- nvinfo : EIATTR_VRC_CTA_INIT_COUNT
	.align		4
        /*0054*/ 	.byte	0x02, 0x4a
	.zero		1
	.zero		1


	//----- nvinfo : EIATTR_EXIT_INSTR_OFFSETS
	.align		4
        /*0058*/ 	.byte	0x04, 0x1c
        /*005a*/ 	.short	(.L_71 - .L_70)


	//   ....[0]....
.L_70:
        /*005c*/ 	.word	0x00000070


	//   ....[1]....
        /*0060*/ 	.word	0x00000120


	//----- nvinfo : EIATTR_CBANK_PARAM_SIZE
	.align		4
.L_71:
        /*0064*/ 	.byte	0x03, 0x19
        /*0066*/ 	.short	0x0018


	//----- nvinfo : EIATTR_PARAM_CBANK
	.align		4
        /*0068*/ 	.byte	0x04, 0x0a
        /*006a*/ 	.short	(.L_73 - .L_72)
	.align		4
.L_72:
        /*006c*/ 	.word	index@(.nv.constant0._Z18sub_inplace_kernelPfS_if)
        /*0070*/ 	.short	0x0380
        /*0072*/ 	.short	0x0018


	//----- nvinfo : EIATTR_SW_WAR
	.align		4
.L_73:
        /*0074*/ 	.byte	0x04, 0x36
        /*0076*/ 	.short	(.L_75 - .L_74)
.L_74:
        /*0078*/ 	.word	0x00000008
.L_75:


//--------------------- .nv.info._Z22relu_derivative_kernelPfS_S_ii --------------------------
	.section	.nv.info._Z22relu_derivative_kernelPfS_S_ii,"",@"SHT_CUDA_INFO"
	.sectionflags	@""
	.align	4


	//----- nvinfo : EIATTR_CUDA_API_VERSION
	.align		4
        /*0000*/ 	.byte	0x04, 0x37
        /*0002*/ 	.short	(.L_77 - .L_76)
.L_76:
        /*0004*/ 	.word	0x00000082


	//----- nvinfo : EIATTR_KPARAM_INFO
	.align		4
.L_77:
        /*0008*/ 	.byte	0x04, 0x17
        /*000a*/ 	.short	(.L_79 - .L_78)
.L_78:
        /*000c*/ 	.word	0x00000000
        /*0010*/ 	.short	0x0004
        /*0012*/ 	.short	0x001c
        /*0014*/ 	.byte	0x00, 0xf0, 0x11, 0x00


	//----- nvinfo : EIATTR_KPARAM_INFO
	.align		4
.L_79:
        /*0018*/ 	.byte	0x04, 0x17
        /*001a*/ 	.short	(.L_81 - .L_80)
.L_80:
        /*001c*/ 	.word	0x00000000
        /*0020*/ 	.short	0x0003
        /*0022*/ 	.short	0x0018
        /*0024*/ 	.byte	0x00, 0xf0, 0x11, 0x00


	//----- nvinfo : EIATTR_KPARAM_INFO
	.align		4
.L_81:
        /*0028*/ 	.byte	0x04, 0x17
        /*002a*/ 	.short	(.L_83 - .L_82)
.L_82:
        /*002c*/ 	.word	0x00000000
        /*0030*/ 	.short	0x0002
        /*0032*/ 	.short	0x0010
        /*0034*/ 	.byte	0x00, 0xf5, 0x21, 0x00


	//----- nvinfo : EIATTR_KPARAM_INFO
	.align		4
.L_83:
        /*0038*/ 	.byte	0x04, 0x17
        /*003a*/ 	.short	(.L_85 - .L_84)
.L_84:
        /*003c*/ 	.word	0x00000000
        /*0040*/ 	.short	0x0001
        /*0042*/ 	.short	0x0008
        /*0044*/ 	.byte	0x00, 0xf5, 0x21, 0x00


	//----- nvinfo : EIATTR_KPARAM_INFO
	.align		4
.L_85:
        /*0048*/ 	.byte	0x04, 0x17
        /*004a*/ 	.short	(.L_87 - .L_86)
.L_86:
        /*004c*/ 	.word	0x00000000
        /*0050*/ 	.short	0x0000
        /*0052*/ 	.short	0x0000
        /*0054*/ 	.byte	0x00, 0xf5, 0x21, 0x00


	//----- nvinfo : EIATTR_SPARSE_MMA_MASK
	.align		4
.L_87:
        /*0058*/ 	.byte	0x03, 0x50
        /*005a*/ 	.short	0x0000


	//----- nvinfo : EIATTR_MAXREG_COUNT
	.align		4
        /*005c*/ 	.byte	0x03, 0x1b
        /*005e*/ 	.short	0x00ff


	//----- nvinfo : EIATTR_MERCURY_ISA_VERSION
	.align		4
        /*0060*/ 	.byte	0x03, 0x5f
        /*0062*/ 	.short	0x0101


	//----- nvinfo : EIATTR_VRC_CTA_INIT_COUNT
	.align		4
        /*0064*/ 	.byte	0x02, 0x4a
	.zero		1
	.zero		1


	//----- nvinfo : EIATTR_EXIT_INSTR_OFFSETS
	.align		4
        /*0068*/ 	.byte	0x04, 0x1c
        /*006a*/ 	.short	(.L_89 - .L_88)


	//   ....[0]....
.L_88:
        /*006c*/ 	.word	0x000000c0


	//   ....[1]....
        /*0070*/ 	.word	0x000001a0


	//   ....[2]....
        /*0074*/ 	.word	0x000001e0


	//----- nvinfo : EIATTR_CRS_STACK_SIZE
	.align		4
.L_89:
        /*0078*/ 	.byte	0x04, 0x1e
        /*007a*/ 	.short	(.L_91 - .L_90)
.L_90:
        /*007c*/ 	.word	0x00000000


	//----- nvinfo : EIATTR_CBANK_PARAM_SIZE
	.align		4
.L_91:
        /*0080*/ 	.byte	0x03, 0x19
        /*0082*/ 	.short	0x0020


	//----- nvinfo : EIATTR_PARAM_CBANK
	.align		4
        /*0084*/ 	.byte	0x04, 0x0a
        /*0086*/ 	.short	(.L_93 - .L_92)
	.align		4
.L_92:
        /*0088*/ 	.word	index@(.nv.constant0._Z22relu_derivative_kernelPfS_S_ii)
        /*008c*/ 	.short	0x0380
        /*008e*/ 	.short	0x0020


	//----- nvinfo : EIATTR_SW_WAR
	.align		4
.L_93:
        /*0090*/ 	.byte	0x04, 0x36
        /*0092*/ 	.short	(.L_95 - .L_94)
.L_94:
        /*0094*/ 	.word	0x00000008
.L_95:


//--------------------- .nv.info._Z24column_reduce_sum_kernelPfS_ii --------------------------
	.section	.nv.info._Z24column_reduce_sum_kernelPfS_ii,"",@"SHT_CUDA_INFO"
	.sectionflags	@""
	.align	4


	//----- nvinfo : EIATTR_CUDA_API_VERSION
	.align		4
        /*0000*/ 	.byte	0x04, 0x37
        /*0002*/ 	.short	(.L_97 - .L_96)
.L_96:
        /*0004*/ 	.word	0x00000082


	//----- nvinfo : EIATTR_KPARAM_INFO
	.align		4
.L_97:
        /*0008*/ 	.byte	0x04, 0x17
        /*000a*/ 	.short	(.L_99 - .L_98)
.L_98:
        /*000c*/ 	.word	0x00000000
        /*0010*/ 	.short	0x0003
        /*0012*/ 	.short	0x0014
        /*0014*/ 	.byte	0x00, 0xf0, 0x11, 0x00


	//----- nvinfo : EIATTR_KPARAM_INFO
	.align		4
.L_99:
        /*0018*/ 	.byte	0x04, 0x17
        /*001a*/ 	.short	(.L_101 - .L_100)
.L_100:
        /*001c*/ 	.word	0x00000000
        /*0020*/ 	.short	0x0002
        /*0022*/ 	.short	0x0010
        /*0024*/ 	.byte	0x00, 0xf0, 0x11, 0x00


	//----- nvinfo : EIATTR_KPARAM_INFO
	.align		4
.L_101:
        /*0028*/ 	.byte	0x04, 0x17
        /*002a*/ 	.short	(.L_103 - .L_102)
.L_102:
        /*002c*/ 	.word	0x00000000
        /*0030*/ 	.short	0x0001
        /*0032*/ 	.short	0x0008
        /*0034*/ 	.byte	0x00, 0xf5, 0x21, 0x00


	//----- nvinfo : EIATTR_KPARAM_INFO
	.align		4
.L_103:
        /*0038*/ 	.byte	0x04, 0x17
        /*003a*/ 	.short	(.L_105 - .L_104)
.L_104:
        /*003c*/ 	.word	0x00000000
        /*0040*/ 	.short	0x0000
        /*0042*/ 	.short	0x0000
        /*0044*/ 	.byte	0x00, 0xf5, 0x21, 0x00


	//----- nvinfo : EIATTR_SPARSE_MMA_MASK
	.align		4
.L_105:
        /*0048*/ 	.byte	0x03, 0x50
        /*004a*/ 	.short	0x0000


	//----- nvinfo : EIATTR_MAXREG_COUNT
	.align		4
        /*004c*/ 	.byte	0x03, 0x1b
        /*004e*/ 	.short	0x00ff


	//----- nvinfo : EIATTR_MERCURY_ISA_VERSION
	.align		4
        /*0050*/ 	.byte	0x03, 0x5f
        /*0052*/ 	.short	0x0101


	//----- nvinfo : EIATTR_VRC_CTA_INIT_COUNT
	.align		4
        /*0054*/ 	.byte	0x02, 0x4a
	.zero		1
	.zero		1


	//----- nvinfo : EIATTR_EXIT_INSTR_OFFSETS
	.align		4
        /*0058*/ 	.byte	0x04, 0x1c
        /*005a*/ 	.short	(.L_107 - .L_106)


	//   ....[0]....
.L_106:
        /*005c*/ 	.word	0x00000070


	//   ....[1]....
        /*0060*/ 	.word	0x000008e0


	//----- nvinfo : EIATTR_CBANK_PARAM_SIZE
	.align		4
.L_107:
        /*0064*/ 	.byte	0x03, 0x19
        /*0066*/ 	.short	0x0018


	//----- nvinfo : EIATTR_PARAM_CBANK
	.align		4
        /*0068*/ 	.byte	0x04, 0x0a
        /*006a*/ 	.short	(.L_109 - .L_108)
	.align		4
.L_108:
        /*006c*/ 	.word	index@(.nv.constant0._Z24column_reduce_sum_kernelPfS_ii)
        /*0070*/ 	.short	0x0380
        /*0072*/ 	.short	0x0018


	//----- nvinfo : EIATTR_SW_WAR
	.align		4
.L_109:
        /*0074*/ 	.byte	0x04, 0x36
        /*0076*/ 	.short	(.L_111 - .L_110)
.L_110:
        /*0078*/ 	.word	0x00000008
.L_111:


//--------------------- .nv.info._Z43normM_diffone_from_prob_rows_inplace_kernelPfPiii --------------------------
	.section	.nv.info._Z43normM_diffone_from_prob_rows_inplace_kernelPfPiii,"",@"SHT_CUDA_INFO"
	.sectionflags	@""
	.align	4


	//----- nvinfo : EIATTR_CUDA_API_VERSION
	.align		4
        /*0000*/ 	.byte	0x04, 0x37
        /*0002*/ 	.short	(.L_113 - .L_112)
.L_112:
        /*0004*/ 	.word	0x00000082


	//----- nvinfo : EIATTR_KPARAM_INFO
	.align		4
.L_113:
        /*0008*/ 	.byte	0x04, 0x17
        /*000a*/ 	.short	(.L_115 - .L_114)
.L_114:
        /*000c*/ 	.word	0x00000000
        /*0010*/ 	.short	0x0003
        /*0012*/ 	.short	0x0014
        /*0014*/ 	.byte	0x00, 0xf0, 0x11, 0x00


	//----- nvinfo : EIATTR_KPARAM_INFO
	.align		4
.L_115:
        /*0018*/ 	.byte	0x04, 0x17
        /*001a*/ 	.short	(.L_117 - .L_116)
.L_116:
        /*001c*/ 	.word	0x00000000
        /*0020*/ 	.short	0x0002
        /*0022*/ 	.short	0x0010
        /*0024*/ 	.byte	0x00, 0xf0, 0x11, 0x00


	//----- nvinfo : EIATTR_KPARAM_INFO
	.align		4
.L_117:
        /*0028*/ 	.byte	0x04, 0x17
        /*002a*/ 	.short	(.L_119 - .L_118)
.L_118:
        /*002c*/ 	.word	0x00000000
        /*0030*/ 	.short	0x0001
        /*0032*/ 	.short	0x0008
        /*0034*/ 	.byte	0x00, 0xf5, 0x21, 0x00


	//----- nvinfo : EIATTR_KPARAM_INFO
	.align		4
.L_119:
        /*0038*/ 	.byte	0x04, 0x17
        /*003a*/ 	.short	(.L_121 - .L_120)
.L_120:
        /*003c*/ 	.word	0x00000000
        /*0040*/ 	.short	0x0000
        /*0042*/ 	.short	0x0000
        /*0044*/ 	.byte	0x00, 0xf5, 0x21, 0x00


	//----- nvinfo : EIATTR_SPARSE_MMA_MASK
	.align		4
.L_121:
        /*0048*/ 	.byte	0x03, 0x50
        /*004a*/ 	.short	0x0000


	//----- nvinfo : EIATTR_MAXREG_COUNT
	.align		4
        /*004c*/ 	.byte	0x03, 0x1b
        /*004e*/ 	.short	0x00ff


	//----- nvinfo : EIATTR_MERCURY_ISA_VERSION
	.align		4
        /*0050*/ 	.byte	0x03, 0x5f
        /*0052*/ 	.short	0x0101


	//----- nvinfo : EIATTR_VRC_CTA_INIT_COUNT
	.align		4
        /*0054*/ 	.byte	0x02, 0x4a
	.zero		1
	.zero		1


	//----- nvinfo : EIATTR_EXIT_INSTR_OFFSETS
	.align		4
        /*0058*/ 	.byte	0x04, 0x1c
        /*005a*/ 	.short	(.L_123 - .L_122)


	//   ....[0]....
.L_122:
        /*005c*/ 	.word	0x000000c0


	//   ....[1]....
        /*0060*/ 	.word	0x00000280


	//----- nvinfo : EIATTR_CRS_STACK_SIZE
	.align		4
.L_123:
        /*0064*/ 	.byte	0x04, 0x1e
        /*0066*/ 	.short	(.L_125 - .L_124)
.L_124:
        /*0068*/ 	.word	0x00000000


	//----- nvinfo : EIATTR_CBANK_PARAM_SIZE
	.align		4
.L_125:
        /*006c*/ 	.byte	0x03, 0x19
        /*006e*/ 	.short	0x0018


	//----- nvinfo : EIATTR_PARAM_CBANK
	.align		4
        /*0070*/ 	.byte	0x04, 0x0a
        /*0072*/ 	.short	(.L_127 - .L_126)
	.align		4
.L_126:
        /*0074*/ 	.word	index@(.nv.constant0._Z43normM_diffone_from_prob_rows_inplace_kernelPfPiii)
        /*0078*/ 	.short	0x0380
        /*007a*/ 	.short	0x0018


	//----- nvinfo : EIATTR_SW_WAR
	.align		4
.L_127:
        /*007c*/ 	.byte	0x04, 0x36
        /*007e*/ 	.short	(.L_129 - .L_128)
.L_128:
        /*0080*/ 	.word	0x00000008
.L_129:


//--------------------- .nv.info._Z28negativeloglikelihood_kernelPfPiS_ii --------------------------
	.section	.nv.info._Z28negativeloglikelihood_kernelPfPiS_ii,"",@"SHT_CUDA_INFO"
	.sectionflags	@""
	.align	4


	//----- nvinfo : EIATTR_CUDA_API_VERSION
	.align		4
        /*0000*/ 	.byte	0x04, 0x37
        /*0002*/ 	.short	(.L_131 - .L_130)
.L_130:
        /*0004*/ 	.word	0x00000082


	//----- nvinfo : EIATTR_KPARAM_INFO
	.align		4
.L_131:
        /*0008*/ 	.byte	0x04, 0x17
        /*000a*/ 	.short	(.L_133 - .L_132)
.L_132:
        /*000c*/ 	.word	0x00000000
        /*0010*/ 	.short	0x0004
        /*0012*/ 	.short	0x001c
        /*0014*/ 	.byte	0x00, 0xf0, 0x11, 0x00


	//----- nvinfo : EIATTR_KPARAM_INFO
	.align		4
.L_133:
        /*0018*/ 	.byte	0x04, 0x17
        /*001a*/ 	.short	(.L_135 - .L_134)
.L_134:
        /*001c*/ 	.word	0x00000000
        /*0020*/ 	.short	0x0003
        /*0022*/ 	.short	0x0018
        /*0024*/ 	.byte	0x00, 0xf0, 0x11, 0x00


	//----- nvinfo : EIATTR_KPARAM_INFO
	.align		4
.L_135:
        /*0028*/ 	.byte	0x04, 0x17
        /*002a*/ 	.short	(.L_137 - .L_136)
.L_136:
        /*002c*/ 	.word	0x00000000
        /*0030*/ 	.short	0x0002
        /*0032*/ 	.short	0x0010
        /*0034*/ 	.byte	0x00, 0xf5, 0x21, 0x00


	//----- nvinfo : EIATTR_KPARAM_INFO
	.align		4
.L_137:
        /*0038*/ 	.byte	0x04, 0x17
        /*003a*/ 	.short	(.L_139 - .L_138)
.L_138:
        /*003c*/ 	.word	0x00000000
        /*0040*/ 	.short	0x0001
        /*0042*/ 	.short	0x0008
        /*0044*/ 	.byte	0x00, 0xf5, 0x21, 0x00


	//----- nvinfo : EIATTR_KPARAM_INFO
	.align		4
.L_139:
        /*0048*/ 	.byte	0x04, 0x17
        /*004a*/ 	.short	(.L_141 - .L_140)
.L_140:
        /*004c*/ 	.word	0x00000000
        /*0050*/ 	.short	0x0000
        /*0052*/ 	.short	0x0000
        /*0054*/ 	.byte	0x00, 0xf5, 0x21, 0x00


	//----- nvinfo : EIATTR_SPARSE_MMA_MASK
	.align		4
.L_141:
        /*0058*/ 	.byte	0x03, 0x50
        /*005a*/ 	.short	0x0000


	//----- nvinfo : EIATTR_MAXREG_COUNT
	.align		4
        /*005c*/ 	.byte	0x03, 0x1b
        /*005e*/ 	.short	0x00ff


	//----- nvinfo : EIATTR_MERCURY_ISA_VERSION
	.align		4
        /*0060*/ 	.byte	0x03, 0x5f
        /*0062*/ 	.short	0x0101


	//----- nvinfo : EIATTR_VRC_CTA_INIT_COUNT
	.align		4
        /*0064*/ 	.byte	0x02, 0x4a
	.zero		1
	.zero		1


	//----- nvinfo : EIATTR_EXIT_INSTR_OFFSETS
	.align		4
        /*0068*/ 	.byte	0x04, 0x1c
        /*006a*/ 	.short	(.L_143 - .L_142)


	//   ....[0]....
.L_142:
        /*006c*/ 	.word	0x000000c0


	//   ....[1]....
        /*0070*/ 	.word	0x000011b0


	//----- nvinfo : EIATTR_CRS_STACK_SIZE
	.align		4
.L_143:
        /*0074*/ 	.byte	0x04, 0x1e
        /*0076*/ 	.short	(.L_145 - .L_144)
.L_144:
        /*0078*/ 	.word	0x00000000


	//----- nvinfo : EIATTR_CBANK_PARAM_SIZE
	.align		4
.L_145:
        /*007c*/ 	.byte	0x03, 0x19
        /*007e*/ 	.short	0x0020


	//----- nvinfo : EIATTR_PARAM_CBANK
	.align		4
        /*0080*/ 	.byte	0x04, 0x0a
        /*0082*/ 	.short	(.L_147 - .L_146)
	.align		4
.L_146:
        /*0084*/ 	.word	index@(.nv.constant0._Z28negativeloglikelihood_kernelPfPiS_ii)
        /*0088*/ 	.short	0x0380
        /*008a*/ 	.short	0x0020


	//----- nvinfo : EIATTR_SW_WAR
	.align		4
.L_147:
        /*008c*/ 	.byte	0x04, 0x36
        /*008e*/ 	.short	(.L_149 - .L_148)
.L_148:
        /*0090*/ 	.word	0x00000008
.L_149:


//--------------------- .nv.info._Z14softmax_kernelPfS_ii --------------------------
	.section	.nv.info._Z14softmax_kernelPfS_ii,"",@"SHT_CUDA_INFO"
	.sectionflags	@""
	.align	4


	//----- nvinfo : EIATTR_CUDA_API_VERSION
	.align		4
        /*0000*/ 	.byte	0x04, 0x37
        /*0002*/ 	.short	(.L_151 - .L_150)
.L_150:
        /*0004*/ 	.word	0x00000082


	//----- nvinfo : EIATTR_KPARAM_INFO
	.align		4
.L_151:
        /*0008*/ 	.byte	0x04, 0x17
        /*000a*/ 	.short	(.L_153 - .L_152)
.L_152:
        /*000c*/ 	.word	0x00000000
        /*0010*/ 	.short	0x0003
        /*0012*/ 	.short	0x0014
        /*0014*/ 	.byte	0x00, 0xf0, 0x11, 0x00


	//----- nvinfo : EIATTR_KPARAM_INFO
	.align		4
.L_153:
        /*0018*/ 	.byte	0x04, 0x17
        /*001a*/ 	.short	(.L_155 - .L_154)
.L_154:
        /*001c*/ 	.word	0x00000000
        /*0020*/ 	.short	0x0002
        /*0022*/ 	.short	0x0010
        /*0024*/ 	.byte	0x00, 0xf0, 0x11, 0x00


	//----- nvinfo : EIATTR_KPARAM_INFO
	.align		4
.L_155:
        /*0028*/ 	.byte	0x04, 0x17
        /*002a*/ 	.short	(.L_157 - .L_156)
.L_156:
        /*002c*/ 	.word	0x00000000
        /*0030*/ 	.short	0x0001
        /*0032*/ 	.short	0x0008
        /*0034*/ 	.byte	0x00, 0xf5, 0x21, 0x00


	//----- nvinfo : EIATTR_KPARAM_INFO
	.align		4
.L_157:
        /*0038*/ 	.byte	0x04, 0x17
        /*003a*/ 	.short	(.L_159 - .L_158)
.L_158:
        /*003c*/ 	.word	0x00000000
        /*0040*/ 	.short	0x0000
        /*0042*/ 	.short	0x0000
        /*0044*/ 	.byte	0x00, 0xf5, 0x21, 0x00


	//----- nvinfo : EIATTR_SPARSE_MMA_MASK
	.align		4
.L_159:
        /*0048*/ 	.byte	0x03, 0x50
        /*004a*/ 	.short	0x0000


	//----- nvinfo : EIATTR_MAXREG_COUNT
	.align		4
        /*004c*/ 	.byte	0x03, 0x1b
        /*004e*/ 	.short	0x00ff


	//----- nvinfo : EIATTR_MERCURY_ISA_VERSION
	.align		4
        /*0050*/ 	.byte	0x03, 0x5f
        /*0052*/ 	.short	0x0101


	//----- nvinfo : EIATTR_VRC_CTA_INIT_COUNT
	.align		4
        /*0054*/ 	.byte	0x02, 0x4a
	.zero		1
	.zero		1


	//----- nvinfo : EIATTR_EXIT_INSTR_OFFSETS
	.align		4
        /*0058*/ 	.byte	0x04, 0x1c
        /*005a*/ 	.short	(.L_161 - .L_160)


	//   ....[0]....
.L_160:
        /*005c*/ 	.word	0x000000c0


	//   ....[1]....
        /*0060*/ 	.word	0x00001710


	//----- nvinfo : EIATTR_CRS_STACK_SIZE
	.align		4
.L_161:
        /*0064*/ 	.byte	0x04, 0x1e
        /*0066*/ 	.short	(.L_163 - .L_162)
.L_162:
        /*0068*/ 	.word	0x00000000


	//----- nvinfo : EIATTR_CBANK_PARAM_SIZE
	.align		4
.L_163:
        /*006c*/ 	.byte	0x03, 0x19
        /*006e*/ 	.short	0x0018


	//----- nvinfo : EIATTR_PARAM_CBANK
	.align		4
        /*0070*/ 	.byte	0x04, 0x0a
        /*0072*/ 	.short	(.L_165 - .L_164)
	.align		4
.L_164:
        /*0074*/ 	.word	index@(.nv.constant0._Z14softmax_kernelPfS_ii)
        /*0078*/ 	.short	0x0380
        /*007a*/ 	.short	0x0018


	//----- nvinfo : EIATTR_SW_WAR
	.align		4
.L_165:
        /*007c*/ 	.byte	0x04, 0x36
        /*007e*/ 	.short	(.L_167 - .L_166)
.L_166:
        /*0080*/ 	.word	0x00000008
.L_167:


//--------------------- .nv.info._Z11relu_kernelPfS_ii --------------------------
	.section	.nv.info._Z11relu_kernelPfS_ii,"",@"SHT_CUDA_INFO"
	.sectionflags	@""
	.align	4


	//----- nvinfo : EIATTR_CUDA_API_VERSION
	.align		4
        /*0000*/ 	.byte	0x04, 0x37
        /*0002*/ 	.short	(.L_169 - .L_168)
.L_168:
        /*0004*/ 	.word	0x00000082


	//----- nvinfo : EIATTR_KPARAM_INFO
	.align		4
.L_169:
        /*0008*/ 	.byte	0x04, 0x17
        /*000a*/ 	.short	(.L_171 - .L_170)
.L_170:
        /*000c*/ 	.word	0x00000000
        /*0010*/ 	.short	0x0003
        /*0012*/ 	.short	0x0014
        /*0014*/ 	.byte	0x00, 0xf0, 0x11, 0x00


	//----- nvinfo : EIATTR_KPARAM_INFO
	.align		4
.L_171:
        /*0018*/ 	.byte	0x04, 0x17
        /*001a*/ 	.short	(.L_173 - .L_172)
.L_172:
        /*001c*/ 	.word	0x00000000
        /*0020*/ 	.short	0x0002
        /*0022*/ 	.short	0x0010
        /*0024*/ 	.byte	0x00, 0xf0, 0x11, 0x00


	//----- nvinfo : EIATTR_KPARAM_INFO
	.align		4
.L_173:
        /*0028*/ 	.byte	0x04, 0x17
        /*002a*/ 	.short	(.L_175 - .L_174)
.L_174:
        /*002c*/ 	.word	0x00000000
        /*0030*/ 	.short	0x0001
        /*0032*/ 	.short	0x0008
        /*0034*/ 	.byte	0x00, 0xf5, 0x21, 0x00


	//----- nvinfo : EIATTR_KPARAM_INFO
	.align		4
.L_175:
        /*0038*/ 	.byte	0x04, 0x17
        /*003a*/ 	.short	(.L_177 - .L_176)
.L_176:
        /*003c*/ 	.word	0x00000000
        /*0040*/ 	.short	0x0000
        /*0042*/ 	.short	0x0000
        /*0044*/ 	.byte	0x00, 0xf5, 0x21, 0x00


	//----- nvinfo : EIATTR_SPARSE_MMA_MASK
	.align		4
.L_177:
        /*0048*/ 	.byte	0x03, 0x50
        /*004a*/ 	.short	0x0000


	//----- nvinfo : EIATTR_MAXREG_COUNT
	.align		4
        /*004c*/ 	.byte	0x03, 0x1b
        /*004e*/ 	.short	0x00ff


	//----- nvinfo : EIATTR_MERCURY_ISA_VERSION
	.align		4
        /*0050*/ 	.byte	0x03, 0x5f
        /*0052*/ 	.short	0x0101


	//----- nvinfo : EIATTR_VRC_CTA_INIT_COUNT
	.align		4
        /*0054*/ 	.byte	0x02, 0x4a
	.zero		1
	.zero		1


	//----- nvinfo : EIATTR_EXIT_INSTR_OFFSETS
	.align		4
        /*0058*/ 	.byte	0x04, 0x1c
        /*005a*/ 	.short	(.L_179 - .L_178)


	//   ....[0]....
.L_178:
        /*005c*/ 	.word	0x000000c0


	//   ....[1]....
        /*0060*/ 	.word	0x00000160


	//----- nvinfo : EIATTR_CBANK_PARAM_SIZE
	.align		4
.L_179:
        /*0064*/ 	.byte	0x03, 0x19
        /*0066*/ 	.short	0x0018


	//----- nvinfo : EIATTR_PARAM_CBANK
	.align		4
        /*0068*/ 	.byte	0x04, 0x0a
        /*006a*/ 	.short	(.L_181 - .L_180)
	.align		4
.L_180:
        /*006c*/ 	.word	index@(.nv.constant0._Z11relu_kernelPfS_ii)
        /*0070*/ 	.short	0x0380
        /*0072*/ 	.short	0x0018


	//----- nvinfo : EIATTR_SW_WAR
	.align		4
.L_181:
        /*0074*/ 	.byte	0x04, 0x36
        /*0076*/ 	.short	(.L_183 - .L_182)
.L_182:
        /*0078*/ 	.word	0x00000008
.L_183:


//--------------------- .nv.info._Z11gemm_kernelPfS_S_S_iii --------------------------
	.section	.nv.info._Z11gemm_kernelPfS_S_S_iii,"",@"SHT_CUDA_INFO"
	.sectionflags	@""
	.align	4


	//----- nvinfo : EIATTR_CUDA_API_VERSION
	.align		4
        /*0000*/ 	.byte	0x04, 0x37
        /*0002*/ 	.short	(.L_185 - .L_184)
.L_184:
        /*0004*/ 	.word	0x00000082


	//----- nvinfo : EIATTR_KPARAM_INFO
	.align		4
.L_185:
        /*0008*/ 	.byte	0x04, 0x17
        /*000a*/ 	.short	(.L_187 - .L_186)
.L_186:
        /*000c*/ 	.word	0x00000000
        /*0010*/ 	.short	0x0006
        /*0012*/ 	.short	0x0028
        /*0014*/ 	.byte	0x00, 0xf0, 0x11, 0x00


	//----- nvinfo : EIATTR_KPARAM_INFO
	.align		4
.L_187:
        /*0018*/ 	.byte	0x04, 0x17
        /*001a*/ 	.short	(.L_189 - .L_188)
.L_188:
        /*001c*/ 	.word	0x00000000
        /*0020*/ 	.short	0x0005
        /*0022*/ 	.short	0x0024
        /*0024*/ 	.byte	0x00, 0xf0, 0x11, 0x00


	//----- nvinfo : EIATTR_KPARAM_INFO
	.align		4
.L_189:
        /*0028*/ 	.byte	0x04, 0x17
        /*002a*/ 	.short	(.L_191 - .L_190)
.L_190:
        /*002c*/ 	.word	0x00000000
        /*0030*/ 	.short	0x0004
        /*0032*/ 	.short	0x0020
        /*0034*/ 	.byte	0x00, 0xf0, 0x11, 0x00


	//----- nvinfo : EIATTR_KPARAM_INFO
	.align		4
.L_191:
        /*0038*/ 	.byte	0x04, 0x17
        /*003a*/ 	.short	(.L_193 - .L_192)
.L_192:
        /*003c*/ 	.word	0x00000000
        /*0040*/ 	.short	0x0003
        /*0042*/ 	.short	0x0018
        /*0044*/ 	.byte	0x00, 0xf5, 0x21, 0x00


	//----- nvinfo : EIATTR_KPARAM_INFO
	.align		4
.L_193:
        /*0048*/ 	.byte	0x04, 0x17
        /*004a*/ 	.short	(.L_195 - .L_194)
.L_194:
        /*004c*/ 	.word	0x00000000
        /*0050*/ 	.short	0x0002
        /*0052*/ 	.short	0x0010
        /*0054*/ 	.byte	0x00, 0xf5, 0x21, 0x00


	//----- nvinfo : EIATTR_KPARAM_INFO
	.align		4
.L_195:
        /*0058*/ 	.byte	0x04, 0x17
        /*005a*/ 	.short	(.L_197 - .L_196)
.L_196:
        /*005c*/ 	.word	0x00000000
        /*0060*/ 	.short	0x0001
        /*0062*/ 	.short	0x0008
        /*0064*/ 	.byte	0x00, 0xf5, 0x21, 0x00


	//----- nvinfo : EIATTR_KPARAM_INFO
	.align		4
.L_197:
        /*0068*/ 	.byte	0x04, 0x17
        /*006a*/ 	.short	(.L_199 - .L_198)
.L_198:
        /*006c*/ 	.word	0x00000000
        /*0070*/ 	.short	0x0000
        /*0072*/ 	.short	0x0000
        /*0074*/ 	.byte	0x00, 0xf5, 0x21, 0x00


	//----- nvinfo : EIATTR_SPARSE_MMA_MASK
	.align		4
.L_199:
        /*0078*/ 	.byte	0x03, 0x50
        /*007a*/ 	.short	0x0000


	//----- nvinfo : EIATTR_MAXREG_COUNT
	.align		4
        /*007c*/ 	.byte	0x03, 0x1b
        /*007e*/ 	.short	0x00ff


	//----- nvinfo : EIATTR_MERCURY_ISA_VERSION
	.align		4
        /*0080*/ 	.byte	0x03, 0x5f
        /*0082*/ 	.short	0x0101


	//----- nvinfo : EIATTR_VRC_CTA_INIT_COUNT
	.align		4
        /*0084*/ 	.byte	0x02, 0x4a
	.zero		1
	.zero		1


	//----- nvinfo : EIATTR_EXIT_INSTR_OFFSETS
	.align		4
        /*0088*/ 	.byte	0x04, 0x1c
        /*008a*/ 	.short	(.L_201 - .L_200)


	//   ....[0]....
.L_200:
        /*008c*/ 	.word	0x000000c0


	//   ....[1]....
        /*0090*/ 	.word	0x00000960


	//----- nvinfo : EIATTR_CBANK_PARAM_SIZE
	.align		4
.L_201:
        /*0094*/ 	.byte	0x03, 0x19
        /*0096*/ 	.short	0x002c


	//----- nvinfo : EIATTR_PARAM_CBANK
	.align		4
        /*0098*/ 	.byte	0x04, 0x0a
        /*009a*/ 	.short	(.L_203 - .L_202)
	.align		4
.L_202:
        /*009c*/ 	.word	index@(.nv.constant0._Z11gemm_kernelPfS_S_S_iii)
        /*00a0*/ 	.short	0x0380
        /*00a2*/ 	.short	0x002c


	//----- nvinfo : EIATTR_SW_WAR
	.align		4
.L_203:
        /*00a4*/ 	.byte	0x04, 0x36
        /*00a6*/ 	.short	(.L_205 - .L_204)
.L_204:
        /*00a8*/ 	.word	0x00000008
.L_205:


//--------------------- .nv.info._Z16transpose_kernelPfS_ii --------------------------
	.section	.nv.info._Z16transpose_kernelPfS_ii,"",@"SHT_CUDA_INFO"
	.sectionflags	@""
	.align	4


	//----- nvinfo : EIATTR_CUDA_API_VERSION
	.align		4
        /*0000*/ 	.byte	0x04, 0x37
        /*0002*/ 	.short	(.L_207 - .L_206)
.L_206:
        /*0004*/ 	.word	0x00000082


	//----- nvinfo : EIATTR_KPARAM_INFO
	.align		4
.L_207:
        /*0008*/ 	.byte	0x04, 0x17
        /*000a*/ 	.short	(.L_209 - .L_208)
.L_208:
        /*000c*/ 	.word	0x00000000
        /*0010*/ 	.short	0x0003
        /*0012*/ 	.short	0x0014
        /*0014*/ 	.byte	0x00, 0xf0, 0x11, 0x00


	//----- nvinfo : EIATTR_KPARAM_INFO
	.align		4
.L_209:
        /*0018*/ 	.byte	0x04, 0x17
        /*001a*/ 	.short	(.L_211 - .L_210)
.L_210:
        /*001c*/ 	.word	0x00000000
        /*0020*/ 	.short	0x0002
        /*0022*/ 	.short	0x0010
        /*0024*/ 	.byte	0x00, 0xf0, 0x11, 0x00


	//----- nvinfo : EIATTR_KPARAM_INFO
	.align		4
.L_211:
        /*0028*/ 	.byte	0x04, 0x17
        /*002a*/ 	.short	(.L_213 - .L_212)
.L_212:
        /*002c*/ 	.word	0x00000000
        /*0030*/ 	.short	0x0001
        /*0032*/ 	.short	0x0008
        /*0034*/ 	.byte	0x00, 0xf5, 0x21, 0x00


	//----- nvinfo : EIATTR_KPARAM_INFO
	.align		4
.L_213:
        /*0038*/ 	.byte	0x04, 0x17
        /*003a*/ 	.short	(.L_215 - .L_214)
.L_214:
        /*003c*/ 	.word	0x00000000
        /*0040*/ 	.short	0x0000
        /*0042*/ 	.short	0x0000
        /*0044*/ 	.byte	0x00, 0xf5, 0x21, 0x00


	//----- nvinfo : EIATTR_SPARSE_MMA_MASK
	.align		4
.L_215:
        /*0048*/ 	.byte	0x03, 0x50
        /*004a*/ 	.short	0x0000


	//----- nvinfo : EIATTR_MAXREG_COUNT
	.align		4
        /*004c*/ 	.byte	0x03, 0x1b
        /*004e*/ 	.short	0x00ff


	//----- nvinfo : EIATTR_MERCURY_ISA_VERSION
	.align		4
        /*0050*/ 	.byte	0x03, 0x5f
        /*0052*/ 	.short	0x0101


	//----- nvinfo : EIATTR_VRC_CTA_INIT_COUNT
	.align		4
        /*0054*/ 	.byte	0x02, 0x4a
	.zero		1
	.zero		1


	//----- nvinfo : EIATTR_EXIT_INSTR_OFFSETS
	.align		4
        /*0058*/ 	.byte	0x04, 0x1c
        /*005a*/ 	.short	(.L_217 - .L_216)


	//   ....[0]....
.L_216:
        /*005c*/ 	.word	0x000000c0


	//   ....[1]....
        /*0060*/ 	.word	0x00000160


	//----- nvinfo : EIATTR_CBANK_PARAM_SIZE
	.align		4
.L_217:
        /*0064*/ 	.byte	0x03, 0x19
        /*0066*/ 	.short	0x0018


	//----- nvinfo : EIATTR_PARAM_CBANK
	.align		4
        /*0068*/ 	.byte	0x04, 0x0a
        /*006a*/ 	.short	(.L_219 - .L_218)
	.align		4
.L_218:
        /*006c*/ 	.word	index@(.nv.constant0._Z16transpose_kernelPfS_ii)
        /*0070*/ 	.short	0x0380
        /*0072*/ 	.short	0x0018


	//----- nvinfo : EIATTR_SW_WAR
	.align		4
.L_219:
        /*0074*/ 	.byte	0x04, 0x36
        /*0076*/ 	.short	(.L_221 - .L_220)
.L_220:
        /*0078*/ 	.word	0x00000008
.L_221:


//--------------------- .nv.callgraph             --------------------------
	.section	.nv.callgraph,"",@"SHT_CUDA_CALLGRAPH"
	.align	4
	.sectionentsize	8
	.align		4
        /*0000*/ 	.word	0x00000000
	.align		4
        /*0004*/ 	.word	0xffffffff
	.align		4
        /*0008*/ 	.word	0x00000000
	.align		4
        /*000c*/ 	.word	0xfffffffe
	.align		4
        /*0010*/ 	.word	0x00000000
	.align		4
        /*0014*/ 	.word	0xfffffffd
	.align		4
        /*0018*/ 	.word	0x00000000
	.align		4
        /*001c*/ 	.word	0xfffffffc


//--------------------- .text._Z18sub_inplace_kernelPfS_if --------------------------
	.section	.text._Z18sub_inplace_kernelPfS_if,"ax",@progbits
	.align	128
        .global         _Z18sub_inplace_kernelPfS_if
        .type           _Z18sub_inplace_kernelPfS_if,@function
        .size           _Z18sub_inplace_kernelPfS_if,(.L_x_74 - _Z18sub_inplace_kernelPfS_if)
        .other          _Z18sub_inplace_kernelPfS_if,@"STO_CUDA_ENTRY STV_DEFAULT"
_Z18sub_inplace_kernelPfS_if:
.text._Z18sub_inplace_kernelPfS_if:
[----:B------:R-:W-:Y:S01]  /*0000*/  LDC R1, c[0x0][0x37c] ;  /* 0x0000df00ff017b82 */ /* 0x000fe20000000800 */
[----:B------:R-:W0:Y:S07]  /*0010*/  S2R R0, SR_TID.X ;  /* 0x0000000000007919 */ /* 0x000e2e0000002100 */
[----:B------:R-:W0:Y:S01]  /*0020*/  S2UR UR4, SR_CTAID.X ;  /* 0x00000000000479c3 */ /* 0x000e220000002500 */
[----:B------:R-:W1:Y:S07]  /*0030*/  LDCU UR5, c[0x0][0x390] ;  /* 0x00007200ff0577ac */ /* 0x000e6e0008000800 */
[----:B------:R-:W0:Y:S02]  /*0040*/  LDC R7, c[0x0][0x360] ;  /* 0x0000d800ff077b82 */ /* 0x000e240000000800 */
[----:B0-----:R-:W-:-:S05]  /*0050*/  IMAD R7, R7, UR4, R0 ;  /* 0x0000000407077c24 */ /* 0x001fca000f8e0200 */
[----:B-1----:R-:W-:-:S13]  /*0060*/  ISETP.GE.AND P0, PT, R7, UR5, PT ;  /* 0x0000000507007c0c */ /* 0x002fda000bf06270 */
[----:B------:R-:W-:Y:S05]  /*0070*/  @P0 EXIT ;  /* 0x000000000000094d */ /* 0x000fea0003800000 */
[----:B------:R-:W0:Y:S01]  /*0080*/  LDC.64 R2, c[0x0][0x388] ;  /* 0x0000e200ff027b82 */ /* 0x000e220000000a00 */
[----:B------:R-:W1:Y:S01]  /*0090*/  LDCU.64 UR4, c[0x0][0x358] ;  /* 0x00006b00ff0477ac */ /* 0x000e620008000a00 */
[----:B------:R-:W2:Y:S06]  /*00a0*/  LDCU UR6, c[0x0][0x394] ;  /* 0x00007280ff0677ac */ /* 0x000eac0008000800 */
[----:B------:R-:W3:Y:S01]  /*00b0*/  LDC.64 R4, c[0x0][0x380] ;  /* 0x0000e000ff047b82 */ /* 0x000ee20000000a00 */
[----:B0-----:R-:W-:-:S06]  /*00c0*/  IMAD.WIDE R2, R7, 0x4, R2 ;  /* 0x0000000407027825 */ /* 0x001fcc00078e0202 */
[----:B-1----:R-:W2:Y:S01]  /*00d0*/  LDG.E R2, desc[UR4][R2.64] ;  /* 0x0000000402027981 */ /* 0x002ea2000c1e1900 */
[----:B---3--:R-:W-:-:S05]  /*00e0*/  IMAD.WIDE R4, R7, 0x4, R4 ;  /* 0x0000000407047825 */ /* 0x008fca00078e0204 */
[----:B------:R-:W2:Y:S02]  /*00f0*/  LDG.E R7, desc[UR4][R4.64] ;  /* 0x0000000404077981 */ /* 0x000ea4000c1e1900 */
[----:B--2---:R-:W-:-:S05]  /*0100*/  FFMA R7, -R2, UR6, R7 ;  /* 0x0000000602077c23 */ /* 0x004fca0008000107 */
[----:B------:R-:W-:Y:S01]  /*0110*/  STG.E desc[UR4][R4.64], R7 ;  /* 0x0000000704007986 */ /* 0x000fe2000c101904 */
[----:B------:R-:W-:Y:S05]  /*0120*/  EXIT ;  /* 0x000000000000794d */ /* 0x000fea0003800000 */
.L_x_0:
[----:B------:R-:W-:-:S00]  /*0130*/  BRA `(.L_x_0) ;  /* 0xfffffffc00fc7947 */ /* 0x000fc0000383ffff */
[----:B------:R-:W-:-:S00]  /*0140*/  NOP ;  /* 0x0000000000007918 */ /* 0x000fc00000000000 */
        /* <DEDUP_REMOVED lines=11> */
.L_x_74:


//--------------------- .text._Z22relu_derivative_kernelPfS_S_ii --------------------------
	.section	.text._Z22relu_derivative_kernelPfS_S_ii,"ax",@progbits
	.align	128
        .global         _Z22relu_derivative_kernelPfS_S_ii
        .type           _Z22relu_derivative_kernelPfS_S_ii,@function
        .size           _Z22relu_derivative_kernelPfS_S_ii,(.L_x_75 - _Z22relu_derivative_kernelPfS_S_ii)
        .other          _Z22relu_derivative_kernelPfS_S_ii,@"STO_CUDA_ENTRY STV_DEFAULT"
_Z22relu_derivative_kernelPfS_S_ii:
.text._Z22relu_derivative_kernelPfS_S_ii:
[----:B------:R-:W-:Y:S01]  /*0000*/  LDC R1, c[0x0][0x37c] ;  /* 0x0000df00ff017b82 */ /* 0x000fe20000000800 */
[----:B------:R-:W0:Y:S07]  /*0010*/  S2R R2, SR_TID.X ;  /* 0x0000000000027919 */ /* 0x000e2e0000002100 */
[----:B------:R-:W1:Y:S01]  /*0020*/  LDC R0, c[0x0][0x364] ;  /* 0x0000d900ff007b82 */ /* 0x000e620000000800 */
[----:B------:R-:W2:Y:S01]  /*0030*/  LDCU.64 UR6, c[0x0][0x398] ;  /* 0x00007300ff0677ac */ /* 0x000ea20008000a00 */
[----:B------:R-:W1:Y:S06]  /*0040*/  S2R R3, SR_TID.Y ;  /* 0x0000000000037919 */ /* 0x000e6c0000002200 */
[----:B------:R-:W0:Y:S08]  /*0050*/  S2UR UR5, SR_CTAID.X ;  /* 0x00000000000579c3 */ /* 0x000e300000002500 */
[----:B------:R-:W0:Y:S08]  /*0060*/  LDC R5, c[0x0][0x360] ;  /* 0x0000d800ff057b82 */ /* 0x000e300000000800 */
[----:B------:R-:W1:Y:S01]  /*0070*/  S2UR UR4, SR_CTAID.Y ;  /* 0x00000000000479c3 */ /* 0x000e620000002600 */
[----:B0-----:R-:W-:-:S05]  /*0080*/  IMAD R5, R5, UR5, R2 ;  /* 0x0000000505057c24 */ /* 0x001fca000f8e0202 */
[----:B--2---:R-:W-:Y:S01]  /*0090*/  ISETP.GE.AND P0, PT, R5, UR7, PT ;  /* 0x0000000705007c0c */ /* 0x004fe2000bf06270 */
[----:B-1----:R-:W-:-:S05]  /*00a0*/  IMAD R0, R0, UR4, R3 ;  /* 0x0000000400007c24 */ /* 0x002fca000f8e0203 */
[----:B------:R-:W-:-:S13]  /*00b0*/  ISETP.GE.OR P0, PT, R0, UR6, P0 ;  /* 0x0000000600007c0c */ /* 0x000fda0008706670 */
[----:B------:R-:W-:Y:S05]  /*00c0*/  @P0 EXIT ;  /* 0x000000000000094d */ /* 0x000fea0003800000 */
[----:B------:R-:W0:Y:S01]  /*00d0*/  LDC.64 R2, c[0x0][0x380] ;  /* 0x0000e000ff027b82 */ /* 0x000e220000000a00 */
[----:B------:R-:W1:Y:S01]  /*00e0*/  LDCU.64 UR4, c[0x0][0x358] ;  /* 0x00006b00ff0477ac */ /* 0x000e620008000a00 */
[----:B------:R-:W-:-:S04]  /*00f0*/  IMAD R7, R0, UR7, R5 ;  /* 0x0000000700077c24 */ /* 0x000fc8000f8e0205 */
[----:B0-----:R-:W-:-:S06]  /*0100*/  IMAD.WIDE R2, R7, 0x4, R2 ;  /* 0x0000000407027825 */ /* 0x001fcc00078e0202 */
[----:B-1----:R-:W2:Y:S02]  /*0110*/  LDG.E R2, desc[UR4][R2.64] ;  /* 0x0000000402027981 */ /* 0x002ea4000c1e1900 */
[----:B--2---:R-:W-:-:S13]  /*0120*/  FSETP.GE.AND P0, PT, R2, RZ, PT ;  /* 0x000000ff0200720b */ /* 0x004fda0003f06000 */
[----:B------:R-:W-:Y:S05]  /*0130*/  @!P0 BRA `(.L_x_1) ;  /* 0x00000000001c8947 */ /* 0x000fea0003800000 */
[----:B------:R-:W0:Y:S08]  /*0140*/  LDC.64 R2, c[0x0][0x390] ;  /* 0x0000e400ff027b82 */ /* 0x000e300000000a00 */
[----:B------:R-:W1:Y:S01]  /*0150*/  LDC.64 R4, c[0x0][0x388] ;  /* 0x0000e200ff047b82 */ /* 0x000e620000000a00 */
[----:B0-----:R-:W-:-:S06]  /*0160*/  IMAD.WIDE R2, R7, 0x4, R2 ;  /* 0x0000000407027825 */ /* 0x001fcc00078e0202 */
[----:B------:R-:W2:Y:S01]  /*0170*/  LDG.E R3, desc[UR4][R2.64] ;  /* 0x0000000402037981 */ /* 0x000ea2000c1e1900 */
[----:B-1----:R-:W-:-:S05]  /*0180*/  IMAD.WIDE R4, R7, 0x4, R4 ;  /* 0x0000000407047825 */ /* 0x002fca00078e0204 */
[----:B--2---:R-:W-:Y:S01]  /*0190*/  STG.E desc[UR4][R4.64], R3 ;  /* 0x0000000304007986 */ /* 0x004fe2000c101904 */
[----:B------:R-:W-:Y:S05]  /*01a0*/  EXIT ;  /* 0x000000000000794d */ /* 0x000fea0003800000 */
.L_x_1:
[----:B------:R-:W0:Y:S02]  /*01b0*/  LDC.64 R2, c[0x0][0x388] ;  /* 0x0000e200ff027b82 */ /* 0x000e240000000a00 */
[----:B0-----:R-:W-:-:S05]  /*01c0*/  IMAD.WIDE R2, R7, 0x4, R2 ;  /* 0x0000000407027825 */ /* 0x001fca00078e0202 */
[----:B------:R-:W-:Y:S01]  /*01d0*/  STG.E desc[UR4][R2.64], RZ ;  /* 0x000000ff02007986 */ /* 0x000fe2000c101904 */
[----:B------:R-:W-:Y:S05]  /*01e0*/  EXIT ;  /* 0x000000000000794d */ /* 0x000fea0003800000 */
.L_x_2:
        /* <DEDUP_REMOVED lines=9> */
.L_x_75:


//--------------------- .text._Z24column_reduce_sum_kernelPfS_ii --------------------------
	.section	.text._Z24column_reduce_sum_kernelPfS_ii,"ax",@progbits
	.align	128
        .global         _Z24column_reduce_sum_kernelPfS_ii
        .type           _Z24column_reduce_sum_kernelPfS_ii,@function
        .size           _Z24column_reduce_sum_kernelPfS_ii,(.L_x_76 - _Z24column_reduce_sum_kernelPfS_ii)
        .other          _Z24column_reduce_sum_kernelPfS_ii,@"STO_CUDA_ENTRY STV_DEFAULT"
_Z24column_reduce_sum_kernelPfS_ii:
.text._Z24column_reduce_sum_kernelPfS_ii:
[----:B------:R-:W-:Y:S01]  /*0000*/  LDC R1, c[0x0][0x37c] ;  /* 0x0000df00ff017b82 */ /* 0x000fe20000000800 */
[----:B------:R-:W0:Y:S07]  /*0010*/  S2R R3, SR_TID.X ;  /* 0x0000000000037919 */ /* 0x000e2e0000002100 */
[----:B------:R-:W0:Y:S08]  /*0020*/  S2UR UR4, SR_CTAID.X ;  /* 0x00000000000479c3 */ /* 0x000e300000002500 */
[----:B------:R-:W0:Y:S08]  /*0030*/  LDC R0, c[0x0][0x360] ;  /* 0x0000d800ff007b82 */ /* 0x000e300000000800 */
[----:B------:R-:W1:Y:S01]  /*0040*/  LDC R17, c[0x0][0x394] ;  /* 0x0000e500ff117b82 */ /* 0x000e620000000800 */
[----:B0-----:R-:W-:-:S05]  /*0050*/  IMAD R0, R0, UR4, R3 ;  /* 0x0000000400007c24 */ /* 0x001fca000f8e0203 */
[----:B-1----:R-:W-:-:S13]  /*0060*/  ISETP.GE.AND P0, PT, R0, R17, PT ;  /* 0x000000110000720c */ /* 0x002fda0003f06270 */
[----:B------:R-:W-:Y:S05]  /*0070*/  @P0 EXIT ;  /* 0x000000000000094d */ /* 0x000fea0003800000 */
[----:B------:R-:W0:Y:S01]  /*0080*/  LDCU UR5, c[0x0][0x390] ;  /* 0x00007200ff0577ac */ /* 0x000e220008000800 */
[----:B------:R-:W-:Y:S01]  /*0090*/  HFMA2 R16, -RZ, RZ, 0, 0 ;  /* 0x00000000ff107431 */ /* 0x000fe200000001ff */
[----:B------:R-:W1:Y:S01]  /*00a0*/  LDCU.64 UR8, c[0x0][0x358] ;  /* 0x00006b00ff0877ac */ /* 0x000e620008000a00 */
[----:B0-----:R-:W-:-:S09]  /*00b0*/  UISETP.GE.AND UP0, UPT, UR5, 0x1, UPT ;  /* 0x000000010500788c */ /* 0x001fd2000bf06270 */
[----:B-1----:R-:W-:Y:S05]  /*00c0*/  BRA.U !UP0, `(.L_x_3) ;  /* 0x0000000508f87547 */ /* 0x002fea000b800000 */
[----:B------:R-:W-:Y:S01]  /*00d0*/  UISETP.GE.U32.AND UP1, UPT, UR5, 0x10, UPT ;  /* 0x000000100500788c */ /* 0x000fe2000bf26070 */
[----:B------:R-:W-:Y:S01]  /*00e0*/  MOV R16, RZ ;  /* 0x000000ff00107202 */ /* 0x000fe20000000f00 */
[----:B------:R-:W-:Y:S01]  /*00f0*/  ULOP3.LUT UR6, UR5, 0xf, URZ, 0xc0, !UPT ;  /* 0x0000000f05067892 */ /* 0x000fe2000f8ec0ff */
[----:B------:R-:W-:-:S03]  /*0100*/  UMOV UR4, URZ ;  /* 0x000000ff00047c82 */ /* 0x000fc60008000000 */
[----:B------:R-:W-:-:S03]  /*0110*/  UISETP.NE.AND UP0, UPT, UR6, URZ, UPT ;  /* 0x000000ff0600728c */ /* 0x000fc6000bf05270 */
[----:B------:R-:W-:Y:S08]  /*0120*/  BRA.U !UP1, `(.L_x_4) ;  /* 0x0000000109e47547 */ /* 0x000ff0000b800000 */
[----:B------:R-:W-:Y:S01]  /*0130*/  ULOP3.LUT UR4, UR5, 0x7ffffff0, URZ, 0xc0, !UPT ;  /* 0x7ffffff005047892 */ /* 0x000fe2000f8ec0ff */
[----:B------:R-:W-:Y:S02]  /*0140*/  MOV R16, RZ ;  /* 0x000000ff00107202 */ /* 0x000fe40000000f00 */
[----:B------:R-:W-:Y:S01]  /*0150*/  MOV R18, R0 ;  /* 0x0000000000127202 */ /* 0x000fe20000000f00 */
[----:B------:R-:W-:-:S12]  /*0160*/  UIADD3 UR7, UPT, UPT, -UR4, URZ, URZ ;  /* 0x000000ff04077290 */ /* 0x000fd8000fffe1ff */
.L_x_5:
[----:B------:R-:W0:Y:S02]  /*0170*/  LDC.64 R4, c[0x0][0x380] ;  /* 0x0000e000ff047b82 */ /* 0x000e240000000a00 */
[----:B0-----:R-:W-:-:S05]  /*0180*/  IMAD.WIDE R4, R18, 0x4, R4 ;  /* 0x0000000412047825 */ /* 0x001fca00078e0204 */
[----:B------:R-:W2:Y:S01]  /*0190*/  LDG.E R25, desc[UR8][R4.64] ;  /* 0x0000000804197981 */ /* 0x000ea2000c1e1900 */
[----:B------:R-:W-:-:S05]  /*01a0*/  IMAD.WIDE R6, R17, 0x4, R4 ;  /* 0x0000000411067825 */ /* 0x000fca00078e0204 */
[----:B------:R0:W3:Y:S01]  /*01b0*/  LDG.E R23, desc[UR8][R6.64] ;  /* 0x0000000806177981 */ /* 0x0000e2000c1e1900 */
[----:B------:R-:W-:-:S05]  /*01c0*/  IMAD.WIDE R8, R17, 0x4, R6 ;  /* 0x0000000411087825 */ /* 0x000fca00078e0206 */
[----:B------:R1:W4:Y:S01]  /*01d0*/  LDG.E R22, desc[UR8][R8.64] ;  /* 0x0000000808167981 */ /* 0x000322000c1e1900 */
[----:B------:R-:W-:-:S05]  /*01e0*/  IMAD.WIDE R12, R17, 0x4, R8 ;  /* 0x00000004110c7825 */ /* 0x000fca00078e0208 */
[----:B------:R-:W5:Y:S01]  /*01f0*/  LDG.E R21, desc[UR8][R12.64] ;  /* 0x000000080c157981 */ /* 0x000f62000c1e1900 */
[----:B------:R-:W-:-:S05]  /*0200*/  IMAD.WIDE R14, R17, 0x4, R12 ;  /* 0x00000004110e7825 */ /* 0x000fca00078e020c */
[----:B------:R-:W5:Y:S01]  /*0210*/  LDG.E R20, desc[UR8][R14.64] ;  /* 0x000000080e147981 */ /* 0x000f62000c1e1900 */
[----:B------:R-:W-:-:S05]  /*0220*/  IMAD.WIDE R2, R17, 0x4, R14 ;  /* 0x0000000411027825 */ /* 0x000fca00078e020e */
[----:B------:R1:W5:Y:S01]  /*0230*/  LDG.E R19, desc[UR8][R2.64] ;  /* 0x0000000802137981 */ /* 0x000362000c1e1900 */
[----:B------:R-:W-:-:S05]  /*0240*/  IMAD.WIDE R26, R17, 0x4, R2 ;  /* 0x00000004111a7825 */ /* 0x000fca00078e0202 */
[----:B------:R1:W5:Y:S01]  /*0250*/  LDG.E R24, desc[UR8][R26.64] ;  /* 0x000000081a187981 */ /* 0x000362000c1e1900 */
[----:B------:R-:W-:-:S05]  /*0260*/  IMAD.WIDE R10, R17, 0x4, R26 ;  /* 0x00000004110a7825 */ /* 0x000fca00078e021a */
[----:B------:R1:W5:Y:S01]  /*0270*/  LDG.E R28, desc[UR8][R10.64] ;  /* 0x000000080a1c7981 */ /* 0x000362000c1e1900 */
[----:B0-----:R-:W-:-:S04]  /*0280*/  IMAD.WIDE R6, R17, 0x4, R10 ;  /* 0x0000000411067825 */ /* 0x001fc800078e020a */
[C---:B-1----:R-:W-:Y:S02]  /*0290*/  IMAD.WIDE R8, R17.reuse, 0x4, R6 ;  /* 0x0000000411087825 */ /* 0x042fe400078e0206 */
[----:B------:R-:W5:Y:S02]  /*02a0*/  LDG.E R6, desc[UR8][R6.64] ;  /* 0x0000000806067981 */ /* 0x000f64000c1e1900 */
[C---:B------:R-:W-:Y:S02]  /*02b0*/  IMAD.WIDE R2, R17.reuse, 0x4, R8 ;  /* 0x0000000411027825 */ /* 0x040fe400078e0208 */
[----:B------:R-:W5:Y:S02]  /*02c0*/  LDG.E R8, desc[UR8][R8.64] ;  /* 0x0000000808087981 */ /* 0x000f64000c1e1900 */
[C---:B------:R-:W-:Y:S02]  /*02d0*/  IMAD.WIDE R4, R17.reuse, 0x4, R2 ;  /* 0x0000000411047825 */ /* 0x040fe400078e0202 */
[----:B------:R-:W5:Y:S02]  /*02e0*/  LDG.E R29, desc[UR8][R2.64] ;  /* 0x00000008021d7981 */ /* 0x000f64000c1e1900 */
[----:B------:R-:W-:-:S02]  /*02f0*/  IMAD.WIDE R12, R17, 0x4, R4 ;  /* 0x00000004110c7825 */ /* 0x000fc400078e0204 */
[----:B------:R-:W5:Y:S02]  /*0300*/  LDG.E R4, desc[UR8][R4.64] ;  /* 0x0000000804047981 */ /* 0x000f64000c1e1900 */
[C---:B------:R-:W-:Y:S02]  /*0310*/  IMAD.WIDE R14, R17.reuse, 0x4, R12 ;  /* 0x00000004110e7825 */ /* 0x040fe400078e020c */
[----:B------:R-:W5:Y:S02]  /*0320*/  LDG.E R12, desc[UR8][R12.64] ;  /* 0x000000080c0c7981 */ /* 0x000f64000c1e1900 */
[C---:B------:R-:W-:Y:S02]  /*0330*/  IMAD.WIDE R26, R17.reuse, 0x4, R14 ;  /* 0x00000004111a7825 */ /* 0x040fe400078e020e */
[----:B------:R-:W5:Y:S02]  /*0340*/  LDG.E R14, desc[UR8][R14.64] ;  /* 0x000000080e0e7981 */ /* 0x000f64000c1e1900 */
[----:B------:R-:W-:-:S02]  /*0350*/  IMAD.WIDE R10, R17, 0x4, R26 ;  /* 0x00000004110a7825 */ /* 0x000fc400078e021a */
[----:B------:R-:W5:Y:S04]  /*0360*/  LDG.E R26, desc[UR8][R26.64] ;  /* 0x000000081a1a7981 */ /* 0x000f68000c1e1900 */
[----:B------:R-:W5:Y:S01]  /*0370*/  LDG.E R10, desc[UR8][R10.64] ;  /* 0x000000080a0a7981 */ /* 0x000f62000c1e1900 */
[----:B------:R-:W-:-:S04]  /*0380*/  UIADD3 UR7, UPT, UPT, UR7, 0x10, URZ ;  /* 0x0000001007077890 */ /* 0x000fc8000fffe0ff */
[----:B------:R-:W-:Y:S01]  /*0390*/  UISETP.NE.AND UP1, UPT, UR7, URZ, UPT ;  /* 0x000000ff0700728c */ /* 0x000fe2000bf25270 */
[----:B------:R-:W-:Y:S01]  /*03a0*/  LEA R18, R17, R18, 0x4 ;  /* 0x0000001211127211 */ /* 0x000fe200078e20ff */
[----:B--2---:R-:W-:-:S04]  /*03b0*/  FADD R16, R25, R16 ;  /* 0x0000001019107221 */ /* 0x004fc80000000000 */
[----:B---3--:R-:W-:-:S04]  /*03c0*/  FADD R23, R16, R23 ;  /* 0x0000001710177221 */ /* 0x008fc80000000000 */
[----:B----4-:R-:W-:-:S04]  /*03d0*/  FADD R22, R23, R22 ;  /* 0x0000001617167221 */ /* 0x010fc80000000000 */
[----:B-----5:R-:W-:-:S04]  /*03e0*/  FADD R21, R22, R21 ;  /* 0x0000001516157221 */ /* 0x020fc80000000000 */
[----:B------:R-:W-:-:S04]  /*03f0*/  FADD R20, R21, R20 ;  /* 0x0000001415147221 */ /* 0x000fc80000000000 */
        /* <DEDUP_REMOVED lines=10> */
[----:B------:R-:W-:Y:S01]  /*04a0*/  FADD R16, R29, R10 ;  /* 0x0000000a1d107221 */ /* 0x000fe20000000000 */
[----:B------:R-:W-:Y:S06]  /*04b0*/  BRA.U UP1, `(.L_x_5) ;  /* 0xfffffffd012c7547 */ /* 0x000fec000b83ffff */
.L_x_4:
[----:B------:R-:W-:Y:S05]  /*04c0*/  BRA.U !UP0, `(.L_x_3) ;  /* 0x0000000108f87547 */ /* 0x000fea000b800000 */
[----:B------:R-:W-:Y:S02]  /*04d0*/  UISETP.GE.U32.AND UP0, UPT, UR6, 0x8, UPT ;  /* 0x000000080600788c */ /* 0x000fe4000bf06070 */
[----:B------:R-:W-:-:S04]  /*04e0*/  ULOP3.LUT UR7, UR5, 0x7, URZ, 0xc0, !UPT ;  /* 0x0000000705077892 */ /* 0x000fc8000f8ec0ff */
[----:B------:R-:W-:-:S03]  /*04f0*/  UISETP.NE.AND UP1, UPT, UR7, URZ, UPT ;  /* 0x000000ff0700728c */ /* 0x000fc6000bf25270 */
[----:B------:R-:W-:Y:S08]  /*0500*/  BRA.U !UP0, `(.L_x_6) ;  /* 0x00000001086c7547 */ /* 0x000ff0000b800000 */
[----:B------:R-:W0:Y:S01]  /*0510*/  LDC.64 R2, c[0x0][0x380] ;  /* 0x0000e000ff027b82 */ /* 0x000e220000000a00 */
[----:B------:R-:W-:-:S04]  /*0520*/  IMAD R5, R17, UR4, R0 ;  /* 0x0000000411057c24 */ /* 0x000fc8000f8e0200 */
[----:B0-----:R-:W-:-:S04]  /*0530*/  IMAD.WIDE R2, R5, 0x4, R2 ;  /* 0x0000000405027825 */ /* 0x001fc800078e0202 */
[C---:B------:R-:W-:Y:S02]  /*0540*/  IMAD.WIDE R4, R17.reuse, 0x4, R2 ;  /* 0x0000000411047825 */ /* 0x040fe400078e0202 */
[----:B------:R-:W2:Y:S02]  /*0550*/  LDG.E R3, desc[UR8][R2.64] ;  /* 0x0000000802037981 */ /* 0x000ea4000c1e1900 */
[C---:B------:R-:W-:Y:S02]  /*0560*/  IMAD.WIDE R6, R17.reuse, 0x4, R4 ;  /* 0x0000000411067825 */ /* 0x040fe400078e0204 */
[----:B------:R-:W3:Y:S02]  /*0570*/  LDG.E R4, desc[UR8][R4.64] ;  /* 0x0000000804047981 */ /* 0x000ee4000c1e1900 */
[C---:B------:R-:W-:Y:S02]  /*0580*/  IMAD.WIDE R8, R17.reuse, 0x4, R6 ;  /* 0x0000000411087825 */ /* 0x040fe400078e0206 */
[----:B------:R-:W4:Y:S02]  /*0590*/  LDG.E R6, desc[UR8][R6.64] ;  /* 0x0000000806067981 */ /* 0x000f24000c1e1900 */
        /* <DEDUP_REMOVED lines=9> */
[----:B------:R-:W-:Y:S01]  /*0630*/  UIADD3 UR4, UPT, UPT, UR4, 0x8, URZ ;  /* 0x0000000804047890 */ /* 0x000fe2000fffe0ff */
[----:B--2---:R-:W-:-:S04]  /*0640*/  FADD R3, R16, R3 ;  /* 0x0000000310037221 */ /* 0x004fc80000000000 */
[----:B---3--:R-:W-:-:S04]  /*0650*/  FADD R3, R3, R4 ;  /* 0x0000000403037221 */ /* 0x008fc80000000000 */
[----:B----4-:R-:W-:-:S04]  /*0660*/  FADD R3, R3, R6 ;  /* 0x0000000603037221 */ /* 0x010fc80000000000 */
[----:B-----5:R-:W-:-:S04]  /*0670*/  FADD R3, R3, R8 ;  /* 0x0000000803037221 */ /* 0x020fc80000000000 */
[----:B------:R-:W-:-:S04]  /*0680*/  FADD R3, R3, R10 ;  /* 0x0000000a03037221 */ /* 0x000fc80000000000 */
[----:B------:R-:W-:-:S04]  /*0690*/  FADD R3, R3, R12 ;  /* 0x0000000c03037221 */ /* 0x000fc80000000000 */
[----:B------:R-:W-:-:S04]  /*06a0*/  FADD R3, R3, R14 ;  /* 0x0000000e03037221 */ /* 0x000fc80000000000 */
[----:B------:R-:W-:-:S07]  /*06b0*/  FADD R16, R3, R18 ;  /* 0x0000001203107221 */ /* 0x000fce0000000000 */
.L_x_6:
        /* <DEDUP_REMOVED lines=12> */
[----:B------:R-:W-:Y:S02]  /*0780*/  IMAD.WIDE R8, R17, 0x4, R6 ;  /* 0x0000000411087825 */ /* 0x000fe400078e0206 */
[----:B------:R-:W4:Y:S04]  /*0790*/  LDG.E R7, desc[UR8][R6.64] ;  /* 0x0000000806077981 */ /* 0x000f28000c1e1900 */
[----:B------:R-:W5:Y:S01]  /*07a0*/  LDG.E R9, desc[UR8][R8.64] ;  /* 0x0000000808097981 */ /* 0x000f62000c1e1900 */
[----:B------:R-:W-:Y:S01]  /*07b0*/  UIADD3 UR4, UPT, UPT, UR4, 0x4, URZ ;  /* 0x0000000404047890 */ /* 0x000fe2000fffe0ff */
[----:B--2---:R-:W-:-:S04]  /*07c0*/  FADD R16, R16, R3 ;  /* 0x0000000310107221 */ /* 0x004fc80000000000 */
[----:B---3--:R-:W-:-:S04]  /*07d0*/  FADD R16, R16, R5 ;  /* 0x0000000510107221 */ /* 0x008fc80000000000 */
[----:B----4-:R-:W-:-:S04]  /*07e0*/  FADD R16, R16, R7 ;  /* 0x0000000710107221 */ /* 0x010fc80000000000 */
[----:B-----5:R-:W-:-:S07]  /*07f0*/  FADD R16, R16, R9 ;  /* 0x0000000910107221 */ /* 0x020fce0000000000 */
.L_x_7:
[----:B------:R-:W-:Y:S05]  /*0800*/  BRA.U !UP1, `(.L_x_3) ;  /* 0x0000000109287547 */ /* 0x000fea000b800000 */
[----:B------:R-:W0:Y:S01]  /*0810*/  LDC.64 R4, c[0x0][0x380] ;  /* 0x0000e000ff047b82 */ /* 0x000e220000000a00 */
[----:B------:R-:W-:Y:S01]  /*0820*/  IMAD R6, R17, UR4, R0 ;  /* 0x0000000411067c24 */ /* 0x000fe2000f8e0200 */
[----:B------:R-:W-:-:S12]  /*0830*/  UIADD3 UR5, UPT, UPT, -UR5, URZ, URZ ;  /* 0x000000ff05057290 */ /* 0x000fd8000fffe1ff */
.L_x_8:
[----:B0-----:R-:W-:-:S06]  /*0840*/  IMAD.WIDE R2, R6, 0x4, R4 ;  /* 0x0000000406027825 */ /* 0x001fcc00078e0204 */
[----:B------:R-:W2:Y:S01]  /*0850*/  LDG.E R3, desc[UR8][R2.64] ;  /* 0x0000000802037981 */ /* 0x000ea2000c1e1900 */
[----:B------:R-:W-:Y:S01]  /*0860*/  UIADD3 UR5, UPT, UPT, UR5, 0x1, URZ ;  /* 0x0000000105057890 */ /* 0x000fe2000fffe0ff */
[----:B------:R-:W-:-:S03]  /*0870*/  IADD3 R6, PT, PT, R6, R17, RZ ;  /* 0x0000001106067210 */ /* 0x000fc60007ffe0ff */
[----:B------:R-:W-:Y:S01]  /*0880*/  UISETP.NE.AND UP0, UPT, UR5, URZ, UPT ;  /* 0x000000ff0500728c */ /* 0x000fe2000bf05270 */
[----:B--2---:R-:W-:-:S08]  /*0890*/  FADD R16, R3, R16 ;  /* 0x0000001003107221 */ /* 0x004fd00000000000 */
[----:B------:R-:W-:Y:S05]  /*08a0*/  BRA.U UP0, `(.L_x_8) ;  /* 0xfffffffd00e47547 */ /* 0x000fea000b83ffff */
.L_x_3:
[----:B------:R-:W0:Y:S02]  /*08b0*/  LDC.64 R2, c[0x0][0x388] ;  /* 0x0000e200ff027b82 */ /* 0x000e240000000a00 */
[----:B0-----:R-:W-:-:S05]  /*08c0*/  IMAD.WIDE R2, R0, 0x4, R2 ;  /* 0x0000000400027825 */ /* 0x001fca00078e0202 */
[----:B------:R-:W-:Y:S01]  /*08d0*/  STG.E desc[UR8][R2.64], R16 ;  /* 0x0000001002007986 */ /* 0x000fe2000c101908 */
[----:B------:R-:W-:Y:S05]  /*08e0*/  EXIT ;  /* 0x000000000000794d */ /* 0x000fea0003800000 */
.L_x_9:
        /* <DEDUP_REMOVED lines=9> */
.L_x_76:


//--------------------- .text._Z43normM_diffone_from_prob_rows_inplace_kernelPfPiii --------------------------
	.section	.text._Z43normM_diffone_from_prob_rows_inplace_kernelPfPiii,"ax",@progbits
	.align	128
        .global         _Z43normM_diffone_from_prob_rows_inplace_kernelPfPiii
        .type           _Z43normM_diffone_from_prob_rows_inplace_kernelPfPiii,@function
        .size           _Z43normM_diffone_from_prob_rows_inplace_kernelPfPiii,(.L_x_71 - _Z43normM_diffone_from_prob_rows_inplace_kernelPfPiii)
        .other          _Z43normM_diffone_from_prob_rows_inplace_kernelPfPiii,@"STO_CUDA_ENTRY STV_DEFAULT"
_Z43normM_diffone_from_prob_rows_inplace_kernelPfPiii:
.text._Z43normM_diffone_from_prob_rows_inplace_kernelPfPiii:
        /* <DEDUP_REMOVED lines=14> */
[----:B------:R-:W1:Y:S07]  /*00e0*/  LDCU.64 UR4, c[0x0][0x358] ;  /* 0x00006b00ff0477ac */ /* 0x000e6e0008000a00 */
[----:B------:R-:W2:Y:S01]  /*00f0*/  LDC.64 R4, c[0x0][0x380] ;  /* 0x0000e000ff047b82 */ /* 0x000ea20000000a00 */
[----:B0-----:R-:W-:-:S06]  /*0100*/  IMAD.WIDE.U32 R2, R7, 0x4, R2 ;  /* 0x0000000407027825 */ /* 0x001fcc00078e0002 */
[----:B-1----:R-:W3:Y:S01]  /*0110*/  LDG.E R3, desc[UR4][R2.64] ;  /* 0x0000000402037981 */ /* 0x002ee2000c1e1900 */
[----:B------:R-:W-:-:S04]  /*0120*/  IMAD R7, R7, UR7, R0 ;  /* 0x0000000707077c24 */ /* 0x000fc8000f8e0200 */
[----:B--2---:R-:W-:-:S05]  /*0130*/  IMAD.WIDE R4, R7, 0x4, R4 ;  /* 0x0000000407047825 */ /* 0x004fca00078e0204 */
[----:B------:R-:W2:Y:S01]  /*0140*/  LDG.E R7, desc[UR4][R4.64] ;  /* 0x0000000404077981 */ /* 0x000ea2000c1e1900 */
[----:B------:R-:W-:Y:S01]  /*0150*/  I2FP.F32.U32 R6, UR6 ;  /* 0x0000000600067c45 */ /* 0x000fe20008201000 */
[----:B------:R-:W-:Y:S03]  /*0160*/  BSSY.RECONVERGENT B0, `(.L_x_10) ;  /* 0x0000010000007945 */ /* 0x000fe60003800200 */
[----:B------:R-:W0:Y:S01]  /*0170*/  MUFU.RCP R9, R6 ;  /* 0x0000000600097308 */ /* 0x000e220000001000 */
[----:B---3--:R-:W-:Y:S01]  /*0180*/  ISETP.NE.AND P0, PT, R3, R0, PT ;  /* 0x000000000300720c */ /* 0x008fe20003f05270 */
[----:B0-----:R-:W-:-:S04]  /*0190*/  FFMA R0, -R6, R9, 1 ;  /* 0x3f80000006007423 */ /* 0x001fc80000000109 */
[----:B------:R-:W-:-:S08]  /*01a0*/  FFMA R0, R9, R0, R9 ;  /* 0x0000000009007223 */ /* 0x000fd00000000009 */
[----:B--2---:R-:W-:-:S04]  /*01b0*/  @!P0 FADD R7, R7, -1 ;  /* 0xbf80000007078421 */ /* 0x004fc80000000000 */
[----:B------:R-:W-:Y:S01]  /*01c0*/  FFMA R3, R0, R7, RZ ;  /* 0x0000000700037223 */ /* 0x000fe200000000ff */
[----:B------:R0:W-:Y:S01]  /*01d0*/  @!P0 STG.E desc[UR4][R4.64], R7 ;  /* 0x0000000704008986 */ /* 0x0001e2000c101904 */
[----:B------:R-:W1:Y:S02]  /*01e0*/  FCHK P0, R7, R6 ;  /* 0x0000000607007302 */ /* 0x000e640000000000 */
[----:B------:R-:W-:-:S04]  /*01f0*/  FFMA R2, -R6, R3, R7 ;  /* 0x0000000306027223 */ /* 0x000fc80000000107 */
[----:B------:R-:W-:Y:S01]  /*0200*/  FFMA R3, R0, R2, R3 ;  /* 0x0000000200037223 */ /* 0x000fe20000000003 */
[----:B01----:R-:W-:Y:S06]  /*0210*/  @!P0 BRA `(.L_x_11) ;  /* 0x0000000000108947 */ /* 0x003fec0003800000 */
[----:B------:R-:W-:Y:S01]  /*0220*/  IMAD.MOV.U32 R3, RZ, RZ, R7 ;  /* 0x000000ffff037224 */ /* 0x000fe200078e0007 */
[----:B------:R-:W-:-:S07]  /*0230*/  MOV R2, 0x250 ;  /* 0x0000025000027802 */ /* 0x000fce0000000f00 */
[----:B------:R-:W-:Y:S05]  /*0240*/  CALL.REL.NOINC `($__internal_0_$__cuda_sm3x_div_rn_noftz_f32_slowpath) ;  /* 0x0000000000107944 */ /* 0x000fea0003c00000 */
[----:B------:R-:W-:-:S07]  /*0250*/  IMAD.MOV.U32 R3, RZ, RZ, R0 ;  /* 0x000000ffff037224 */ /* 0x000fce00078e0000 */
.L_x_11:
[----:B------:R-:W-:Y:S05]  /*0260*/  BSYNC.RECONVERGENT B0 ;  /* 0x0000000000007941 */ /* 0x000fea0003800200 */
.L_x_10:
[----:B------:R-:W-:Y:S01]  /*0270*/  STG.E desc[UR4][R4.64], R3 ;  /* 0x0000000304007986 */ /* 0x000fe2000c101904 */
[----:B------:R-:W-:Y:S05]  /*0280*/  EXIT ;  /* 0x000000000000794d */ /* 0x000fea0003800000 */
        .weak           $__internal_0_$__cuda_sm3x_div_rn_noftz_f32_slowpath
        .type           $__internal_0_$__cuda_sm3x_div_rn_noftz_f32_slowpath,@function
        .size           $__internal_0_$__cuda_sm3x_div_rn_noftz_f32_slowpath,(.L_x_71 - $__internal_0_$__cuda_sm3x_div_rn_noftz_f32_slowpath)
$__internal_0_$__cuda_sm3x_div_rn_noftz_f32_slowpath:
[----:B------:R-:W-:Y:S01]  /*0290*/  SHF.R.U32.HI R7, RZ, 0x17, R6 ;  /* 0x00000017ff077819 */ /* 0x000fe20000011606 */
[----:B------:R-:W-:Y:S01]  /*02a0*/  BSSY.RECONVERGENT B1, `(.L_x_12) ;  /* 0x0000063000017945 */ /* 0x000fe20003800200 */
[----:B------:R-:W-:Y:S02]  /*02b0*/  SHF.R.U32.HI R0, RZ, 0x17, R3 ;  /* 0x00000017ff007819 */ /* 0x000fe40000011603 */
[----:B------:R-:W-:Y:S02]  /*02c0*/  LOP3.LUT R7, R7, 0xff, RZ, 0xc0, !PT ;  /* 0x000000ff07077812 */ /* 0x000fe400078ec0ff */
[----:B------:R-:W-:-:S03]  /*02d0*/  LOP3.LUT R12, R0, 0xff, RZ, 0xc0, !PT ;  /* 0x000000ff000c7812 */ /* 0x000fc600078ec0ff */
[----:B------:R-:W-:Y:S02]  /*02e0*/  VIADD R9, R7, 0xffffffff ;  /* 0xffffffff07097836 */ /* 0x000fe40000000000 */
[----:B------:R-:W-:-:S03]  /*02f0*/  VIADD R10, R12, 0xffffffff ;  /* 0xffffffff0c0a7836 */ /* 0x000fc60000000000 */
[----:B------:R-:W-:-:S04]  /*0300*/  ISETP.GT.U32.AND P0, PT, R9, 0xfd, PT ;  /* 0x000000fd0900780c */ /* 0x000fc80003f04070 */
[----:B------:R-:W-:-:S13]  /*0310*/  ISETP.GT.U32.OR P0, PT, R10, 0xfd, P0 ;  /* 0x000000fd0a00780c */ /* 0x000fda0000704470 */
[----:B------:R-:W-:Y:S01]  /*0320*/  @!P0 IMAD.MOV.U32 R8, RZ, RZ, RZ ;  /* 0x000000ffff088224 */ /* 0x000fe200078e00ff */
[----:B------:R-:W-:Y:S06]  /*0330*/  @!P0 BRA `(.L_x_13) ;  /* 0x0000000000608947 */ /* 0x000fec0003800000 */
[----:B------:R-:W-:Y:S01]  /*0340*/  FSETP.GTU.FTZ.AND P0, PT, |R3|, +INF , PT ;  /* 0x7f8000000300780b */ /* 0x000fe20003f1c200 */
[----:B------:R-:W-:Y:S01]  /*0350*/  IMAD.MOV.U32 R0, RZ, RZ, R6 ;  /* 0x000000ffff007224 */ /* 0x000fe200078e0006 */
[----:B------:R-:W-:-:S04]  /*0360*/  FSETP.GTU.FTZ.AND P1, PT, |R6|, +INF , PT ;  /* 0x7f8000000600780b */ /* 0x000fc80003f3c200 */
[----:B------:R-:W-:-:S13]  /*0370*/  PLOP3.LUT P0, PT, P0, P1, PT, 0xf8, 0x8f ;  /* 0x00000000008f781c */ /* 0x000fda0000703f70 */
[----:B------:R-:W-:Y:S05]  /*0380*/  @P0 BRA `(.L_x_14) ;  /* 0x00000004004c0947 */ /* 0x000fea0003800000 */
[----:B------:R-:W-:-:S13]  /*0390*/  LOP3.LUT P0, RZ, R6, 0x7fffffff, R3, 0xc8, !PT ;  /* 0x7fffffff06ff7812 */ /* 0x000fda000780c803 */
[----:B------:R-:W-:Y:S05]  /*03a0*/  @!P0 BRA `(.L_x_15) ;  /* 0x00000004003c8947 */ /* 0x000fea0003800000 */
[C---:B------:R-:W-:Y:S02]  /*03b0*/  FSETP.NEU.FTZ.AND P2, PT, |R3|.reuse, +INF , PT ;  /* 0x7f8000000300780b */ /* 0x040fe40003f5d200 */
[----:B------:R-:W-:Y:S02]  /*03c0*/  FSETP.NEU.FTZ.AND P1, PT, |R0|, +INF , PT ;  /* 0x7f8000000000780b */ /* 0x000fe40003f3d200 */
[----:B------:R-:W-:-:S11]  /*03d0*/  FSETP.NEU.FTZ.AND P0, PT, |R3|, +INF , PT ;  /* 0x7f8000000300780b */ /* 0x000fd60003f1d200 */
[----:B------:R-:W-:Y:S05]  /*03e0*/  @!P1 BRA !P2, `(.L_x_15) ;  /* 0x00000004002c9947 */ /* 0x000fea0005000000 */
[----:B------:R-:W-:-:S04]  /*03f0*/  LOP3.LUT P2, RZ, R3, 0x7fffffff, RZ, 0xc0, !PT ;  /* 0x7fffffff03ff7812 */ /* 0x000fc8000784c0ff */
[----:B------:R-:W-:-:S13]  /*0400*/  PLOP3.LUT P1, PT, P1, P2, PT, 0x2f, 0xf2 ;  /* 0x0000000000f2781c */ /* 0x000fda0000f24577 */
[----:B------:R-:W-:Y:S05]  /*0410*/  @P1 BRA `(.L_x_16) ;  /* 0x0000000400181947 */ /* 0x000fea0003800000 */
[----:B------:R-:W-:-:S04]  /*0420*/  LOP3.LUT P1, RZ, R6, 0x7fffffff, RZ, 0xc0, !PT ;  /* 0x7fffffff06ff7812 */ /* 0x000fc8000782c0ff */
[----:B------:R-:W-:-:S13]  /*0430*/  PLOP3.LUT P0, PT, P0, P1, PT, 0x2f, 0xf2 ;  /* 0x0000000000f2781c */ /* 0x000fda0000702577 */
[----:B------:R-:W-:Y:S05]  /*0440*/  @P0 BRA `(.L_x_17) ;  /* 0x0000000400000947 */ /* 0x000fea0003800000 */
[----:B------:R-:W-:Y:S02]  /*0450*/  ISETP.GE.AND P0, PT, R10, RZ, PT ;  /* 0x000000ff0a00720c */ /* 0x000fe40003f06270 */
[----:B------:R-:W-:-:S11]  /*0460*/  ISETP.GE.AND P1, PT, R9, RZ, PT ;  /* 0x000000ff0900720c */ /* 0x000fd60003f26270 */
[----:B------:R-:W-:Y:S02]  /*0470*/  @P0 IMAD.MOV.U32 R8, RZ, RZ, RZ ;  /* 0x000000ffff080224 */ /* 0x000fe400078e00ff */
[----:B------:R-:W-:Y:S01]  /*0480*/  @!P0 FFMA R3, R3, 1.84467440737095516160e+19, RZ ;  /* 0x5f80000003038823 */ /* 0x000fe200000000ff */
[----:B------:R-:W-:Y:S02]  /*0490*/  @!P0 IMAD.MOV.U32 R8, RZ, RZ, -0x40 ;  /* 0xffffffc0ff088424 */ /* 0x000fe400078e00ff */
[----:B------:R-:W-:Y:S02]  /*04a0*/  @!P1 FFMA R6, R0, 1.84467440737095516160e+19, RZ ;  /* 0x5f80000000069823 */ /* 0x000fe400000000ff */
[----:B------:R-:W-:-:S07]  /*04b0*/  @!P1 VIADD R8, R8, 0x40 ;  /* 0x0000004008089836 */ /* 0x000fce0000000000 */
.L_x_13:
[----:B------:R-:W-:Y:S01]  /*04c0*/  LEA R9, R7, 0xc0800000, 0x17 ;  /* 0xc080000007097811 */ /* 0x000fe200078eb8ff */
[----:B------:R-:W-:Y:S04]  /*04d0*/  BSSY.RECONVERGENT B2, `(.L_x_18) ;  /* 0x0000036000027945 */ /* 0x000fe80003800200 */
[----:B------:R-:W-:Y:S02]  /*04e0*/  IMAD.IADD R9, R6, 0x1, -R9 ;  /* 0x0000000106097824 */ /* 0x000fe400078e0a09 */
[----:B------:R-:W-:Y:S02]  /*04f0*/  VIADD R6, R12, 0xffffff81 ;  /* 0xffffff810c067836 */ /* 0x000fe40000000000 */
[----:B------:R-:W0:Y:S01]  /*0500*/  MUFU.RCP R10, R9 ;  /* 0x00000009000a7308 */ /* 0x000e220000001000 */
[----:B------:R-:W-:Y:S01]  /*0510*/  FADD.FTZ R11, -R9, -RZ ;  /* 0x800000ff090b7221 */ /* 0x000fe20000010100 */
[C---:B------:R-:W-:Y:S01]  /*0520*/  IMAD R0, R6.reuse, -0x800000, R3 ;  /* 0xff80000006007824 */ /* 0x040fe200078e0203 */
[----:B------:R-:W-:-:S05]  /*0530*/  IADD3 R7, PT, PT, R6, 0x7f, -R7 ;  /* 0x0000007f06077810 */ /* 0x000fca0007ffe807 */
[----:B------:R-:W-:Y:S02]  /*0540*/  IMAD.IADD R7, R7, 0x1, R8 ;  /* 0x0000000107077824 */ /* 0x000fe400078e0208 */
[----:B0-----:R-:W-:-:S04]  /*0550*/  FFMA R13, R10, R11, 1 ;  /* 0x3f8000000a0d7423 */ /* 0x001fc8000000000b */
[----:B------:R-:W-:-:S04]  /*0560*/  FFMA R12, R10, R13, R10 ;  /* 0x0000000d0a0c7223 */ /* 0x000fc8000000000a */
[----:B------:R-:W-:-:S04]  /*0570*/  FFMA R3, R0, R12, RZ ;  /* 0x0000000c00037223 */ /* 0x000fc800000000ff */
[----:B------:R-:W-:-:S04]  /*0580*/  FFMA R10, R11, R3, R0 ;  /* 0x000000030b0a7223 */ /* 0x000fc80000000000 */
[----:B------:R-:W-:-:S04]  /*0590*/  FFMA R13, R12, R10, R3 ;  /* 0x0000000a0c0d7223 */ /* 0x000fc80000000003 */
[----:B------:R-:W-:-:S04]  /*05a0*/  FFMA R10, R11, R13, R0 ;  /* 0x0000000d0b0a7223 */ /* 0x000fc80000000000 */
[----:B------:R-:W-:-:S05]  /*05b0*/  FFMA R0, R12, R10, R13 ;  /* 0x0000000a0c007223 */ /* 0x000fca000000000d */
[----:B------:R-:W-:-:S04]  /*05c0*/  SHF.R.U32.HI R3, RZ, 0x17, R0 ;  /* 0x00000017ff037819 */ /* 0x000fc80000011600 */
[----:B------:R-:W-:-:S05]  /*05d0*/  LOP3.LUT R3, R3, 0xff, RZ, 0xc0, !PT ;  /* 0x000000ff03037812 */ /* 0x000fca00078ec0ff */
[----:B------:R-:W-:-:S04]  /*05e0*/  IMAD.IADD R9, R3, 0x1, R7 ;  /* 0x0000000103097824 */ /* 0x000fc800078e0207 */
[----:B------:R-:W-:-:S05]  /*05f0*/  VIADD R3, R9, 0xffffffff ;  /* 0xffffffff09037836 */ /* 0x000fca0000000000 */
[----:B------:R-:W-:-:S13]  /*0600*/  ISETP.GE.U32.AND P0, PT, R3, 0xfe, PT ;  /* 0x000000fe0300780c */ /* 0x000fda0003f06070 */
[----:B------:R-:W-:Y:S05]  /*0610*/  @!P0 BRA `(.L_x_19) ;  /* 0x0000000000808947 */ /* 0x000fea0003800000 */
[----:B------:R-:W-:-:S13]  /*0620*/  ISETP.GT.AND P0, PT, R9, 0xfe, PT ;  /* 0x000000fe0900780c */ /* 0x000fda0003f04270 */
[----:B------:R-:W-:Y:S05]  /*0630*/  @P0 BRA `(.L_x_20) ;  /* 0x00000000006c0947 */ /* 0x000fea0003800000 */
[----:B------:R-:W-:-:S13]  /*0640*/  ISETP.GE.AND P0, PT, R9, 0x1, PT ;  /* 0x000000010900780c */ /* 0x000fda0003f06270 */
[----:B------:R-:W-:Y:S05]  /*0650*/  @P0 BRA `(.L_x_21) ;  /* 0x0000000000740947 */ /* 0x000fea0003800000 */
[----:B------:R-:W-:Y:S02]  /*0660*/  ISETP.GE.AND P0, PT, R9, -0x18, PT ;  /* 0xffffffe80900780c */ /* 0x000fe40003f06270 */
[----:B------:R-:W-:-:S11]  /*0670*/  LOP3.LUT R0, R0, 0x80000000, RZ, 0xc0, !PT ;  /* 0x8000000000007812 */ /* 0x000fd600078ec0ff */
[----:B------:R-:W-:Y:S05]  /*0680*/  @!P0 BRA `(.L_x_21) ;  /* 0x0000000000688947 */ /* 0x000fea0003800000 */
[CCC-:B------:R-:W-:Y:S01]  /*0690*/  FFMA.RZ R3, R12.reuse, R10.reuse, R13.reuse ;  /* 0x0000000a0c037223 */ /* 0x1c0fe2000000c00d */
[C---:B------:R-:W-:Y:S02]  /*06a0*/  VIADD R8, R9.reuse, 0x20 ;  /* 0x0000002009087836 */ /* 0x040fe40000000000 */
[CCC-:B------:R-:W-:Y:S01]  /*06b0*/  FFMA.RM R6, R12.reuse, R10.reuse, R13.reuse ;  /* 0x0000000a0c067223 */ /* 0x1c0fe2000000400d */
[----:B------:R-:W-:Y:S02]  /*06c0*/  ISETP.NE.AND P2, PT, R9, RZ, PT ;  /* 0x000000ff0900720c */ /* 0x000fe40003f45270 */
[----:B------:R-:W-:Y:S01]  /*06d0*/  LOP3.LUT R7, R3, 0x7fffff, RZ, 0xc0, !PT ;  /* 0x007fffff03077812 */ /* 0x000fe200078ec0ff */
[----:B------:R-:W-:Y:S01]  /*06e0*/  FFMA.RP R3, R12, R10, R13 ;  /* 0x0000000a0c037223 */ /* 0x000fe2000000800d */
[----:B------:R-:W-:Y:S01]  /*06f0*/  ISETP.NE.AND P1, PT, R9, RZ, PT ;  /* 0x000000ff0900720c */ /* 0x000fe20003f25270 */
[----:B------:R-:W-:Y:S01]  /*0700*/  IMAD.MOV R9, RZ, RZ, -R9 ;  /* 0x000000ffff097224 */ /* 0x000fe200078e0a09 */
[----:B------:R-:W-:-:S02]  /*0710*/  LOP3.LUT R7, R7, 0x800000, RZ, 0xfc, !PT ;  /* 0x0080000007077812 */ /* 0x000fc400078efcff */
[----:B------:R-:W-:Y:S02]  /*0720*/  FSETP.NEU.FTZ.AND P0, PT, R3, R6, PT ;  /* 0x000000060300720b */ /* 0x000fe40003f1d000 */
[----:B------:R-:W-:Y:S02]  /*0730*/  SHF.L.U32 R8, R7, R8, RZ ;  /* 0x0000000807087219 */ /* 0x000fe400000006ff */
[----:B------:R-:W-:Y:S02]  /*0740*/  SEL R6, R9, RZ, P2 ;  /* 0x000000ff09067207 */ /* 0x000fe40001000000 */
[----:B------:R-:W-:Y:S02]  /*0750*/  ISETP.NE.AND P1, PT, R8, RZ, P1 ;  /* 0x000000ff0800720c */ /* 0x000fe40000f25270 */
[----:B------:R-:W-:Y:S02]  /*0760*/  SHF.R.U32.HI R6, RZ, R6, R7 ;  /* 0x00000006ff067219 */ /* 0x000fe40000011607 */
[----:B------:R-:W-:-:S02]  /*0770*/  PLOP3.LUT P0, PT, P0, P1, PT, 0xf8, 0x8f ;  /* 0x00000000008f781c */ /* 0x000fc40000703f70 */
[----:B------:R-:W-:Y:S02]  /*0780*/  SHF.R.U32.HI R8, RZ, 0x1, R6 ;  /* 0x00000001ff087819 */ /* 0x000fe40000011606 */
[----:B------:R-:W-:-:S04]  /*0790*/  SEL R3, RZ, 0x1, !P0 ;  /* 0x00000001ff037807 */ /* 0x000fc80004000000 */
[----:B------:R-:W-:-:S04]  /*07a0*/  LOP3.LUT R3, R3, 0x1, R8, 0xf8, !PT ;  /* 0x0000000103037812 */ /* 0x000fc800078ef808 */
[----:B------:R-:W-:-:S05]  /*07b0*/  LOP3.LUT R3, R3, R6, RZ, 0xc0, !PT ;  /* 0x0000000603037212 */ /* 0x000fca00078ec0ff */
[----:B------:R-:W-:-:S05]  /*07c0*/  IMAD.IADD R3, R8, 0x1, R3 ;  /* 0x0000000108037824 */ /* 0x000fca00078e0203 */
[----:B------:R-:W-:Y:S01]  /*07d0*/  LOP3.LUT R0, R3, R0, RZ, 0xfc, !PT ;  /* 0x0000000003007212 */ /* 0x000fe200078efcff */
[----:B------:R-:W-:Y:S06]  /*07e0*/  BRA `(.L_x_21) ;  /* 0x0000000000107947 */ /* 0x000fec0003800000 */
.L_x_20:
[----:B------:R-:W-:-:S04]  /*07f0*/  LOP3.LUT R0, R0, 0x80000000, RZ, 0xc0, !PT ;  /* 0x8000000000007812 */ /* 0x000fc800078ec0ff */
[----:B------:R-:W-:Y:S01]  /*0800*/  LOP3.LUT R0, R0, 0x7f800000, RZ, 0xfc, !PT ;  /* 0x7f80000000007812 */ /* 0x000fe200078efcff */
[----:B------:R-:W-:Y:S06]  /*0810*/  BRA `(.L_x_21) ;  /* 0x0000000000047947 */ /* 0x000fec0003800000 */
.L_x_19:
[----:B------:R-:W-:-:S07]  /*0820*/  IMAD R0, R7, 0x800000, R0 ;  /* 0x0080000007007824 */ /* 0x000fce00078e0200 */
.L_x_21:
[----:B------:R-:W-:Y:S05]  /*0830*/  BSYNC.RECONVERGENT B2 ;  /* 0x0000000000027941 */ /* 0x000fea0003800200 */
.L_x_18:
[----:B------:R-:W-:Y:S05]  /*0840*/  BRA `(.L_x_22) ;  /* 0x0000000000207947 */ /* 0x000fea0003800000 */
.L_x_17:
[----:B------:R-:W-:-:S04]  /*0850*/  LOP3.LUT R0, R6, 0x80000000, R3, 0x48, !PT ;  /* 0x8000000006007812 */ /* 0x000fc800078e4803 */
[----:B------:R-:W-:Y:S01]  /*0860*/  LOP3.LUT R0, R0, 0x7f800000, RZ, 0xfc, !PT ;  /* 0x7f80000000007812 */ /* 0x000fe200078efcff */
[----:B------:R-:W-:Y:S06]  /*0870*/  BRA `(.L_x_22) ;  /* 0x0000000000147947 */ /* 0x000fec0003800000 */
.L_x_16:
[----:B------:R-:W-:Y:S01]  /*0880*/  LOP3.LUT R0, R6, 0x80000000, R3, 0x48, !PT ;  /* 0x8000000006007812 */ /* 0x000fe200078e4803 */
[----:B------:R-:W-:Y:S06]  /*0890*/  BRA `(.L_x_22) ;  /* 0x00000000000c7947 */ /* 0x000fec0003800000 */
.L_x_15:
[----:B------:R-:W0:Y:S01]  /*08a0*/  MUFU.RSQ R0, -QNAN ;  /* 0xffc0000000007908 */ /* 0x000e220000001400 */
[----:B------:R-:W-:Y:S05]  /*08b0*/  BRA `(.L_x_22) ;  /* 0x0000000000047947 */ /* 0x000fea0003800000 */
.L_x_14:
[----:B------:R-:W-:-:S07]  /*08c0*/  FADD.FTZ R0, R3, R0 ;  /* 0x0000000003007221 */ /* 0x000fce0000010000 */
.L_x_22:
[----:B------:R-:W-:Y:S05]  /*08d0*/  BSYNC.RECONVERGENT B1 ;  /* 0x0000000000017941 */ /* 0x000fea0003800200 */
.L_x_12:
[----:B------:R-:W-:-:S04]  /*08e0*/  IMAD.MOV.U32 R3, RZ, RZ, 0x0 ;  /* 0x00000000ff037424 */ /* 0x000fc800078e00ff */
[----:B0-----:R-:W-:Y:S05]  /*08f0*/  RET.REL.NODEC R2 `(_Z43normM_diffone_from_prob_rows_inplace_kernelPfPiii) ;  /* 0xfffffff402c07950 */ /* 0x001fea0003c3ffff */
.L_x_23:
        /* <DEDUP_REMOVED lines=16> */
.L_x_71:


//--------------------- .text._Z28negativeloglikelihood_kernelPfPiS_ii --------------------------
	.section	.text._Z28negativeloglikelihood_kernelPfPiS_ii,"ax",@progbits
	.align	128
        .global         _Z28negativeloglikelihood_kernelPfPiS_ii
        .type           _Z28negativeloglikelihood_kernelPfPiS_ii,@function
        .size           _Z28negativeloglikelihood_kernelPfPiS_ii,(.L_x_72 - _Z28negativeloglikelihood_kernelPfPiS_ii)
        .other          _Z28negativeloglikelihood_kernelPfPiS_ii,@"STO_CUDA_ENTRY STV_DEFAULT"
_Z28negativeloglikelihood_kernelPfPiS_ii:
.text._Z28negativeloglikelihood_kernelPfPiS_ii:
[----:B------:R-:W-:Y:S01]  /*0000*/  LDC R1, c[0x0][0x37c] ;  /* 0x0000df00ff017b82 */ /* 0x000fe20000000800 */
[----:B------:R-:W0:Y:S07]  /*0010*/  S2R R0, SR_TID.X ;  /* 0x0000000000007919 */ /* 0x000e2e0000002100 */
[----:B------:R-:W1:Y:S01]  /*0020*/  S2UR UR4, SR_CTAID.Y ;  /* 0x00000000000479c3 */ /* 0x000e620000002600 */
[----:B------:R-:W1:Y:S01]  /*0030*/  LDCU UR5, c[0x0][0x364] ;  /* 0x00006c80ff0577ac */ /* 0x000e620008000800 */
[----:B------:R-:W2:Y:S01]  /*0040*/  S2R R2, SR_TID.Y ;  /* 0x0000000000027919 */ /* 0x000ea20000002200 */
[----:B------:R-:W3:Y:S05]  /*0050*/  LDCU UR7, c[0x0][0x360] ;  /* 0x00006c00ff0777ac */ /* 0x000eea0008000800 */
[----:B------:R-:W3:Y:S01]  /*0060*/  S2UR UR6, SR_CTAID.X ;  /* 0x00000000000679c3 */ /* 0x000ee20000002500 */
[----:B-1----:R-:W-:Y:S01]  /*0070*/  UIMAD UR4, UR4, UR5, URZ ;  /* 0x00000005040472a4 */ /* 0x002fe2000f8e02ff */
[----:B0-----:R-:W-:Y:S01]  /*0080*/  IADD3 R0, PT, PT, -R0, RZ, RZ ;  /* 0x000000ff00007210 */ /* 0x001fe20007ffe1ff */
[----:B---3--:R-:W-:-:S04]  /*0090*/  UIMAD UR5, UR6, UR7, URZ ;  /* 0x00000007060572a4 */ /* 0x008fc8000f8e02ff */
[----:B--2---:R-:W-:-:S04]  /*00a0*/  LOP3.LUT P0, RZ, R2, UR4, RZ, 0xfc, !PT ;  /* 0x0000000402ff7c12 */ /* 0x004fc8000f80fcff */
[----:B------:R-:W-:-:S13]  /*00b0*/  ISETP.NE.OR P0, PT, R0, UR5, P0 ;  /* 0x0000000500007c0c */ /* 0x000fda0008705670 */
        /* <DEDUP_REMOVED lines=9> */
[----:B------:R-:W-:-:S03]  /*0150*/  MOV R0, RZ ;  /* 0x000000ff00007202 */ /* 0x000fc60000000f00 */
[----:B------:R-:W-:-:S03]  /*0160*/  UISETP.NE.AND UP0, UPT, UR6, URZ, UPT ;  /* 0x000000ff0600728c */ /* 0x000fc6000bf05270 */
[----:B------:R-:W-:Y:S08]  /*0170*/  BRA.U !UP1, `(.L_x_25) ;  /* 0x0000000909287547 */ /* 0x000ff0000b800000 */
[----:B------:R-:W0:Y:S01]  /*0180*/  LDCU.64 UR4, c[0x0][0x388] ;  /* 0x00007100ff0477ac */ /* 0x000e220008000a00 */
[----:B------:R-:W1:Y:S01]  /*0190*/  LDC R9, c[0x0][0x39c] ;  /* 0x0000e700ff097b82 */ /* 0x000e620000000800 */
[----:B------:R-:W-:Y:S01]  /*01a0*/  CS2R R6, SRZ ;  /* 0x0000000000067805 */ /* 0x000fe2000001ff00 */
[----:B------:R-:W-:-:S04]  /*01b0*/  ULOP3.LUT UR7, UR9, 0x7ffffffc, URZ, 0xc0, !UPT ;  /* 0x7ffffffc09077892 */ /* 0x000fc8000f8ec0ff */
[----:B------:R-:W-:Y:S02]  /*01c0*/  UIADD3 UR8, UPT, UPT, -UR7, URZ, URZ ;  /* 0x000000ff07087290 */ /* 0x000fe4000fffe1ff */
[----:B------:R-:W2:Y:S01]  /*01d0*/  LDC.64 R2, c[0x0][0x380] ;  /* 0x0000e000ff027b82 */ /* 0x000ea20000000a00 */
[----:B------:R-:W-:Y:S01]  /*01e0*/  MOV R0, UR7 ;  /* 0x0000000700007c02 */ /* 0x000fe20008000f00 */
[----:B0-----:R-:W-:-:S04]  /*01f0*/  UIADD3 UR4, UP1, UPT, UR4, 0x8, URZ ;  /* 0x0000000804047890 */ /* 0x001fc8000ff3e0ff */
[----:B------:R-:W-:Y:S02]  /*0200*/  UIADD3.X UR5, UPT, UPT, URZ, UR5, URZ, UP1, !UPT ;  /* 0x00000005ff057290 */ /* 0x000fe40008ffe4ff */
[----:B------:R-:W-:-:S04]  /*0210*/  MOV R8, UR4 ;  /* 0x0000000400087c02 */ /* 0x000fc80008000f00 */
[----:B------:R-:W-:-:S07]  /*0220*/  MOV R5, UR5 ;  /* 0x0000000500057c02 */ /* 0x000fce0008000f00 */
.L_x_26:
[----:B------:R-:W-:-:S05]  /*0230*/  MOV R4, R8 ;  /* 0x0000000800047202 */ /* 0x000fca0000000f00 */
[----:B------:R-:W3:Y:S04]  /*0240*/  LDG.E R11, desc[UR10][R4.64+-0x8] ;  /* 0xfffff80a040b7981 */ /* 0x000ee8000c1e1900 */
[----:B------:R-:W4:Y:S04]  /*0250*/  LDG.E R10, desc[UR10][R4.64+-0x4] ;  /* 0xfffffc0a040a7981 */ /* 0x000f28000c1e1900 */
[----:B------:R-:W5:Y:S04]  /*0260*/  LDG.E R16, desc[UR10][R4.64] ;  /* 0x0000000a04107981 */ /* 0x000f68000c1e1900 */
[----:B------:R-:W5:Y:S01]  /*0270*/  LDG.E R18, desc[UR10][R4.64+0x4] ;  /* 0x0000040a04127981 */ /* 0x000f62000c1e1900 */
[----:B-1----:R-:W-:-:S02]  /*0280*/  IMAD R19, R9, 0x3, R6 ;  /* 0x0000000309137824 */ /* 0x002fc400078e0206 */
[----:B---3--:R-:W-:-:S04]  /*0290*/  IMAD.IADD R11, R11, 0x1, R6 ;  /* 0x000000010b0b7824 */ /* 0x008fc800078e0206 */
[----:B--2---:R-:W-:-:S05]  /*02a0*/  IMAD.WIDE R12, R11, 0x4, R2 ;  /* 0x000000040b0c7825 */ /* 0x004fca00078e0202 */
[----:B------:R-:W2:Y:S01]  /*02b0*/  LDG.E R8, desc[UR10][R12.64] ;  /* 0x0000000a0c087981 */ /* 0x000ea2000c1e1900 */
[----:B----4-:R-:W-:Y:S02]  /*02c0*/  IADD3 R15, PT, PT, R10, R9, R6 ;  /* 0x000000090a0f7210 */ /* 0x010fe40007ffe006 */
[----:B------:R-:W-:-:S03]  /*02d0*/  LEA R11, R9, R6, 0x1 ;  /* 0x00000006090b7211 */ /* 0x000fc600078e08ff */
[----:B------:R-:W-:Y:S01]  /*02e0*/  IMAD.WIDE R14, R15, 0x4, R2 ;  /* 0x000000040f0e7825 */ /* 0x000fe200078e0202 */
[----:B-----5:R-:W-:-:S04]  /*02f0*/  IADD3 R11, PT, PT, R16, R11, RZ ;  /* 0x0000000b100b7210 */ /* 0x020fc80007ffe0ff */
[----:B------:R-:W3:Y:S01]  /*0300*/  LDG.E R10, desc[UR10][R14.64] ;  /* 0x0000000a0e0a7981 */ /* 0x000ee2000c1e1900 */
[----:B------:R-:W-:Y:S01]  /*0310*/  IMAD.WIDE R16, R11, 0x4, R2 ;  /* 0x000000040b107825 */ /* 0x000fe200078e0202 */
[----:B------:R-:W-:-:S04]  /*0320*/  IADD3 R19, PT, PT, R18, R19, RZ ;  /* 0x0000001312137210 */ /* 0x000fc80007ffe0ff */
[----:B------:R0:W4:Y:S01]  /*0330*/  LDG.E R11, desc[UR10][R16.64] ;  /* 0x0000000a100b7981 */ /* 0x000122000c1e1900 */
[----:B------:R-:W-:-:S05]  /*0340*/  IMAD.WIDE R18, R19, 0x4, R2 ;  /* 0x0000000413127825 */ /* 0x000fca00078e0202 */
[----:B------:R-:W5:Y:S01]  /*0350*/  LDG.E R12, desc[UR10][R18.64] ;  /* 0x0000000a120c7981 */ /* 0x000f62000c1e1900 */
[----:B------:R-:W-:Y:S01]  /*0360*/  UIADD3 UR8, UPT, UPT, UR8, 0x4, URZ ;  /* 0x0000000408087890 */ /* 0x000fe2000fffe0ff */
[----:B------:R-:W-:-:S03]  /*0370*/  LEA R6, R9, R6, 0x2 ;  /* 0x0000000609067211 */ /* 0x000fc600078e10ff */
[----:B------:R-:W-:Y:S01]  /*0380*/  UISETP.NE.AND UP1, UPT, UR8, URZ, UPT ;  /* 0x000000ff0800728c */ /* 0x000fe2000bf25270 */
[----:B--2---:R-:W-:-:S04]  /*0390*/  FSETP.GEU.AND P0, PT, R8, 1.175494350822287508e-38, PT ;  /* 0x008000000800780b */ /* 0x004fc80003f0e000 */
[----:B0-----:R-:W-:Y:S02]  /*03a0*/  FSEL R16, RZ, -23, P0 ;  /* 0xc1b80000ff107808 */ /* 0x001fe40000000000 */
[----:B---3--:R-:W-:-:S07]  /*03b0*/  FSETP.GEU.AND P4, PT, R10, 1.175494350822287508e-38, PT ;  /* 0x008000000a00780b */ /* 0x008fce0003f8e000 */
[----:B------:R-:W-:Y:S01]  /*03c0*/  @!P0 FMUL R8, R8, 8388608 ;  /* 0x4b00000008088820 */ /* 0x000fe20000400000 */
[----:B----4-:R-:W-:-:S04]  /*03d0*/  FSETP.GEU.AND P1, PT, R11, 1.175494350822287508e-38, PT ;  /* 0x008000000b00780b */ /* 0x010fc80003f2e000 */
[C---:B------:R-:W-:Y:S02]  /*03e0*/  IADD3 R13, PT, PT, R8.reuse, -0x3f2aaaab, RZ ;  /* 0xc0d55555080d7810 */ /* 0x040fe40007ffe0ff */
[----:B------:R-:W-:Y:S02]  /*03f0*/  ISETP.GT.U32.AND P2, PT, R8, 0x7f7fffff, PT ;  /* 0x7f7fffff0800780c */ /* 0x000fe40003f44070 */
[----:B------:R-:W-:Y:S01]  /*0400*/  LOP3.LUT R21, R13, 0xff800000, RZ, 0xc0, !PT ;  /* 0xff8000000d157812 */ /* 0x000fe200078ec0ff */
[----:B------:R-:W-:Y:S02]  /*0410*/  HFMA2 R13, -RZ, RZ, 1.5048828125, 33.21875 ;  /* 0x3e055027ff0d7431 */ /* 0x000fe400000001ff */
[----:B------:R-:W-:Y:S01]  /*0420*/  @!P4 FMUL R10, R10, 8388608 ;  /* 0x4b0000000a0ac820 */ /* 0x000fe20000400000 */
[----:B-----5:R-:W-:Y:S02]  /*0430*/  FSETP.GEU.AND P3, PT, R12, 1.175494350822287508e-38, PT ;  /* 0x008000000c00780b */ /* 0x020fe40003f6e000 */
[----:B------:R-:W-:Y:S01]  /*0440*/  IADD3 R14, PT, PT, R8, -R21, RZ ;  /* 0x80000015080e7210 */ /* 0x000fe20007ffe0ff */
[----:B------:R-:W-:-:S02]  /*0450*/  VIADD R18, R10, 0xc0d55555 ;  /* 0xc0d555550a127836 */ /* 0x000fc40000000000 */
[----:B------:R-:W-:Y:S01]  /*0460*/  @!P1 FMUL R11, R11, 8388608 ;  /* 0x4b0000000b0b9820 */ /* 0x000fe20000400000 */
[----:B------:R-:W-:Y:S01]  /*0470*/  I2FP.F32.S32 R21, R21 ;  /* 0x0000001500157245 */ /* 0x000fe20000201400 */
[----:B------:R-:W-:Y:S01]  /*0480*/  FADD R14, R14, -1 ;  /* 0xbf8000000e0e7421 */ /* 0x000fe20000000000 */
[----:B------:R-:W-:Y:S02]  /*0490*/  FSETP.NEU.AND P0, PT, R8, RZ, PT ;  /* 0x000000ff0800720b */ /* 0x000fe40003f0d000 */
[----:B------:R-:W-:Y:S01]  /*04a0*/  IADD3 R19, PT, PT, R11, -0x3f2aaaab, RZ ;  /* 0xc0d555550b137810 */ /* 0x000fe20007ffe0ff */
[----:B------:R-:W-:Y:S01]  /*04b0*/  FFMA R15, R14, -R13, 0.14084610342979431152 ;  /* 0x3e1039f60e0f7423 */ /* 0x000fe2000000080d */
[----:B------:R-:W-:Y:S01]  /*04c0*/  FFMA R21, R21, 1.1920928955078125e-07, R16 ;  /* 0x3400000015157823 */ /* 0x000fe20000000010 */
[----:B------:R-:W-:Y:S02]  /*04d0*/  @!P3 FMUL R12, R12, 8388608 ;  /* 0x4b0000000c0cb820 */ /* 0x000fe40000400000 */
[----:B------:R-:W-:-:S04]  /*04e0*/  FFMA R15, R14, R15, -0.12148627638816833496 ;  /* 0xbdf8cdcc0e0f7423 */ /* 0x000fc8000000000f */
[----:B------:R-:W-:-:S04]  /*04f0*/  FFMA R15, R14, R15, 0.13980610668659210205 ;  /* 0x3e0f29550e0f7423 */ /* 0x000fc8000000000f */
[----:B------:R-:W-:-:S04]  /*0500*/  FFMA R15, R14, R15, -0.16684235632419586182 ;  /* 0xbe2ad8b90e0f7423 */ /* 0x000fc8000000000f */
[----:B------:R-:W-:-:S04]  /*0510*/  FFMA R15, R14, R15, 0.20012299716472625732 ;  /* 0x3e4ced0b0e0f7423 */ /* 0x000fc8000000000f */
[----:B------:R-:W-:Y:S01]  /*0520*/  FFMA R17, R14, R15, -0.24999669194221496582 ;  /* 0xbe7fff220e117423 */ /* 0x000fe2000000000f */
[----:B------:R-:W-:-:S03]  /*0530*/  LOP3.LUT R15, R18, 0xff800000, RZ, 0xc0, !PT ;  /* 0xff800000120f7812 */ /* 0x000fc600078ec0ff */
[----:B------:R-:W-:Y:S01]  /*0540*/  FFMA R17, R14, R17, 0.33333182334899902344 ;  /* 0x3eaaaa780e117423 */ /* 0x000fe20000000011 */
[-C--:B------:R-:W-:Y:S02]  /*0550*/  IADD3 R18, PT, PT, R10, -R15.reuse, RZ ;  /* 0x8000000f0a127210 */ /* 0x080fe40007ffe0ff */
[----:B------:R-:W-:Y:S01]  /*0560*/  I2FP.F32.S32 R24, R15 ;  /* 0x0000000f00187245 */ /* 0x000fe20000201400 */
[----:B------:R-:W-:Y:S02]  /*0570*/  FFMA R17, R14, R17, -0.5 ;  /* 0xbf0000000e117423 */ /* 0x000fe40000000011 */
[----:B------:R-:W-:Y:S01]  /*0580*/  FADD R16, R18, -1 ;  /* 0xbf80000012107421 */ /* 0x000fe20000000000 */
[----:B------:R-:W-:Y:S01]  /*0590*/  LOP3.LUT R18, R19, 0xff800000, RZ, 0xc0, !PT ;  /* 0xff80000013127812 */ /* 0x000fe200078ec0ff */
[----:B------:R-:W-:Y:S02]  /*05a0*/  FMUL R17, R14, R17 ;  /* 0x000000110e117220 */ /* 0x000fe40000400000 */
[----:B------:R-:W-:Y:S01]  /*05b0*/  FFMA R19, R16, -R13, 0.14084610342979431152 ;  /* 0x3e1039f610137423 */ /* 0x000fe2000000080d */
[----:B------:R-:W-:Y:S01]  /*05c0*/  IADD3 R20, PT, PT, R11, -R18, RZ ;  /* 0x800000120b147210 */ /* 0x000fe20007ffe0ff */
[----:B------:R-:W-:Y:S01]  /*05d0*/  FFMA R14, R14, R17, R14 ;  /* 0x000000110e0e7223 */ /* 0x000fe2000000000e */
[----:B------:R-:W-:Y:S01]  /*05e0*/  IADD3 R17, PT, PT, R12, -0x3f2aaaab, RZ ;  /* 0xc0d555550c117810 */ /* 0x000fe20007ffe0ff */
[----:B------:R-:W-:-:S02]  /*05f0*/  FFMA R19, R16, R19, -0.12148627638816833496 ;  /* 0xbdf8cdcc10137423 */ /* 0x000fc40000000013 */
[----:B------:R-:W-:Y:S01]  /*0600*/  FFMA R14, R21, 0.69314718246459960938, R14 ;  /* 0x3f317218150e7823 */ /* 0x000fe2000000000e */
[----:B------:R-:W-:Y:S01]  /*0610*/  FADD R20, R20, -1 ;  /* 0xbf80000014147421 */ /* 0x000fe20000000000 */
[----:B------:R-:W-:Y:S01]  /*0620*/  FFMA R21, R16, R19, 0.13980610668659210205 ;  /* 0x3e0f295510157423 */ /* 0x000fe20000000013 */
[----:B------:R-:W-:Y:S02]  /*0630*/  LOP3.LUT R19, R17, 0xff800000, RZ, 0xc0, !PT ;  /* 0xff80000011137812 */ /* 0x000fe400078ec0ff */
[----:B------:R-:W-:Y:S01]  /*0640*/  FFMA R23, R20, -R13, 0.14084610342979431152 ;  /* 0x3e1039f614177423 */ /* 0x000fe2000000080d */
[----:B------:R-:W-:Y:S01]  /*0650*/  FFMA R21, R16, R21, -0.16684235632419586182 ;  /* 0xbe2ad8b910157423 */ /* 0x000fe20000000015 */
[----:B------:R-:W-:Y:S02]  /*0660*/  IADD3 R22, PT, PT, R12, -R19, RZ ;  /* 0x800000130c167210 */ /* 0x000fe40007ffe0ff */
[----:B------:R-:W-:Y:S01]  /*0670*/  FFMA R25, R20, R23, -0.12148627638816833496 ;  /* 0xbdf8cdcc14197423 */ /* 0x000fe20000000017 */
[----:B------:R-:W-:Y:S01]  /*0680*/  FFMA R23, R16, R21, 0.20012299716472625732 ;  /* 0x3e4ced0b10177423 */ /* 0x000fe20000000015 */
[----:B------:R-:W-:Y:S01]  /*0690*/  MOV R17, 0x7f800000 ;  /* 0x7f80000000117802 */ /* 0x000fe20000000f00 */
[----:B------:R-:W-:Y:S01]  /*06a0*/  FADD R22, R22, -1 ;  /* 0xbf80000016167421 */ /* 0x000fe20000000000 */
[----:B------:R-:W-:Y:S01]  /*06b0*/  FFMA R25, R20, R25, 0.13980610668659210205 ;  /* 0x3e0f295514197423 */ /* 0x000fe20000000019 */
[----:B------:R-:W-:Y:S01]  /*06c0*/  FFMA R23, R16, R23, -0.24999669194221496582 ;  /* 0xbe7fff2210177423 */ /* 0x000fe20000000017 */
[----:B------:R-:W-:Y:S01]  /*06d0*/  FSEL R21, RZ, -23, P4 ;  /* 0xc1b80000ff157808 */ /* 0x000fe20002000000 */
[----:B------:R-:W-:Y:S01]  /*06e0*/  FFMA R13, R22, -R13, 0.14084610342979431152 ;  /* 0x3e1039f6160d7423 */ /* 0x000fe2000000080d */
[----:B------:R-:W-:Y:S01]  /*06f0*/  FFMA R25, R20, R25, -0.16684235632419586182 ;  /* 0xbe2ad8b914197423 */ /* 0x000fe20000000019 */
[----:B------:R-:W-:Y:S01]  /*0700*/  FFMA R23, R16, R23, 0.33333182334899902344 ;  /* 0x3eaaaa7810177423 */ /* 0x000fe20000000017 */
[----:B------:R-:W-:Y:S01]  /*0710*/  @P2 FFMA R14, R8, R17, +INF ;  /* 0x7f800000080e2423 */ /* 0x000fe20000000011 */
[----:B------:R-:W-:Y:S01]  /*0720*/  FFMA R13, R22, R13, -0.12148627638816833496 ;  /* 0xbdf8cdcc160d7423 */ /* 0x000fe2000000000d */
[----:B------:R-:W-:Y:S01]  /*0730*/  FFMA R25, R20, R25, 0.20012299716472625732 ;  /* 0x3e4ced0b14197423 */ /* 0x000fe20000000019 */
[----:B------:R-:W-:Y:S01]  /*0740*/  FFMA R23, R16, R23, -0.5 ;  /* 0xbf00000010177423 */ /* 0x000fe20000000017 */
[----:B------:R-:W-:Y:S01]  /*0750*/  FSEL R8, RZ, -23, P1 ;  /* 0xc1b80000ff087808 */ /* 0x000fe20000800000 */
[----:B------:R-:W-:Y:S01]  /*0760*/  FFMA R13, R22, R13, 0.13980610668659210205 ;  /* 0x3e0f2955160d7423 */ /* 0x000fe2000000000d */
[----:B------:R-:W-:Y:S01]  /*0770*/  FFMA R25, R20, R25, -0.24999669194221496582 ;  /* 0xbe7fff2214197423 */ /* 0x000fe20000000019 */
[----:B------:R-:W-:Y:S01]  /*0780*/  ISETP.GT.U32.AND P1, PT, R10, 0x7f7fffff, PT ;  /* 0x7f7fffff0a00780c */ /* 0x000fe20003f24070 */
[----:B------:R-:W-:Y:S01]  /*0790*/  FMUL R23, R16, R23 ;  /* 0x0000001710177220 */ /* 0x000fe20000400000 */
[----:B------:R-:W-:Y:S01]  /*07a0*/  FFMA R13, R22, R13, -0.16684235632419586182 ;  /* 0xbe2ad8b9160d7423 */ /* 0x000fe2000000000d */
[----:B------:R-:W-:Y:S01]  /*07b0*/  FFMA R25, R20, R25, 0.33333182334899902344 ;  /* 0x3eaaaa7814197423 */ /* 0x000fe20000000019 */
[----:B------:R-:W-:Y:S01]  /*07c0*/  ISETP.GT.U32.AND P2, PT, R11, 0x7f7fffff, PT ;  /* 0x7f7fffff0b00780c */ /* 0x000fe20003f44070 */
[----:B------:R-:W-:Y:S01]  /*07d0*/  FFMA R21, R24, 1.1920928955078125e-07, R21 ;  /* 0x3400000018157823 */ /* 0x000fe20000000015 */
[----:B------:R-:W-:Y:S01]  /*07e0*/  FFMA R15, R22, R13, 0.20012299716472625732 ;  /* 0x3e4ced0b160f7423 */ /* 0x000fe2000000000d */
[----:B------:R-:W-:Y:S01]  /*07f0*/  I2FP.F32.S32 R13, R18 ;  /* 0x00000012000d7245 */ /* 0x000fe20000201400 */
[----:B------:R-:W-:Y:S01]  /*0800*/  FFMA R25, R20, R25, -0.5 ;  /* 0xbf00000014197423 */ /* 0x000fe20000000019 */
[----:B------:R-:W-:Y:S01]  /*0810*/  FFMA R16, R16, R23, R16 ;  /* 0x0000001710107223 */ /* 0x000fe20000000010 */
[----:B------:R-:W-:Y:S01]  /*0820*/  FFMA R15, R22, R15, -0.24999669194221496582 ;  /* 0xbe7fff22160f7423 */ /* 0x000fe2000000000f */
[----:B------:R-:W-:Y:S01]  /*0830*/  FSETP.NEU.AND P4, PT, R10, RZ, PT ;  /* 0x000000ff0a00720b */ /* 0x000fe20003f8d000 */
[----:B------:R-:W-:Y:S01]  /*0840*/  FFMA R8, R13, 1.1920928955078125e-07, R8 ;  /* 0x340000000d087823 */ /* 0x000fe20000000008 */
[----:B------:R-:W-:Y:S01]  /*0850*/  FSEL R13, RZ, -23, P3 ;  /* 0xc1b80000ff0d7808 */ /* 0x000fe20001800000 */
[----:B------:R-:W-:Y:S01]  /*0860*/  FFMA R15, R22, R15, 0.33333182334899902344 ;  /* 0x3eaaaa78160f7423 */ /* 0x000fe2000000000f */
[----:B------:R-:W-:Y:S01]  /*0870*/  FMUL R25, R20, R25 ;  /* 0x0000001914197220 */ /* 0x000fe20000400000 */
[----:B------:R-:W-:Y:S01]  /*0880*/  ISETP.GT.U32.AND P3, PT, R12, 0x7f7fffff, PT ;  /* 0x7f7fffff0c00780c */ /* 0x000fe20003f64070 */
[----:B------:R-:W-:Y:S01]  /*0890*/  FFMA R21, R21, 0.69314718246459960938, R16 ;  /* 0x3f31721815157823 */ /* 0x000fe20000000010 */
[----:B------:R-:W-:Y:S01]  /*08a0*/  FFMA R15, R22, R15, -0.5 ;  /* 0xbf000000160f7423 */ /* 0x000fe2000000000f */
[----:B------:R-:W-:Y:S01]  /*08b0*/  I2FP.F32.S32 R16, R19 ;  /* 0x0000001300107245 */ /* 0x000fe20000201400 */
[----:B------:R-:W-:Y:S01]  /*08c0*/  FFMA R25, R20, R25, R20 ;  /* 0x0000001914197223 */ /* 0x000fe20000000014 */
[----:B------:R-:W-:Y:S01]  /*08d0*/  @P1 FFMA R21, R10, R17, +INF ;  /* 0x7f8000000a151423 */ /* 0x000fe20000000011 */
[----:B------:R-:W-:Y:S01]  /*08e0*/  FMUL R15, R22, R15 ;  /* 0x0000000f160f7220 */ /* 0x000fe20000400000 */
[----:B------:R-:W-:Y:S01]  /*08f0*/  FSEL R14, R14, -INF , P0 ;  /* 0xff8000000e0e7808 */ /* 0x000fe20000000000 */
[----:B------:R-:W-:Y:S01]  /*0900*/  FFMA R8, R8, 0.69314718246459960938, R25 ;  /* 0x3f31721808087823 */ /* 0x000fe20000000019 */
[----:B------:R-:W-:Y:S01]  /*0910*/  FFMA R13, R16, 1.1920928955078125e-07, R13 ;  /* 0x34000000100d7823 */ /* 0x000fe2000000000d */
[----:B------:R-:W-:Y:S01]  /*0920*/  FFMA R22, R22, R15, R22 ;  /* 0x0000000f16167223 */ /* 0x000fe20000000016 */
[CC--:B------:R-:W-:Y:S01]  /*0930*/  @P2 FFMA R8, R11.reuse, R17.reuse, +INF ;  /* 0x7f8000000b082423 */ /* 0x0c0fe20000000011 */
[----:B------:R-:W-:Y:S01]  /*0940*/  FSETP.NEU.AND P0, PT, R11, RZ, PT ;  /* 0x000000ff0b00720b */ /* 0x000fe20003f0d000 */
[----:B------:R-:W-:Y:S01]  /*0950*/  FADD R14, R14, R7 ;  /* 0x000000070e0e7221 */ /* 0x000fe20000000000 */
[----:B------:R-:W-:Y:S01]  /*0960*/  FSEL R21, R21, -INF , P4 ;  /* 0xff80000015157808 */ /* 0x000fe20002000000 */
[----:B------:R-:W-:Y:S01]  /*0970*/  FFMA R13, R13, 0.69314718246459960938, R22 ;  /* 0x3f3172180d0d7823 */ /* 0x000fe20000000016 */
[C---:B------:R-:W-:Y:S01]  /*0980*/  @P3 FFMA R13, R12.reuse, R17, +INF ;  /* 0x7f8000000c0d3423 */ /* 0x040fe20000000011 */
[----:B------:R-:W-:-:S02]  /*0990*/  FSETP.NEU.AND P1, PT, R12, RZ, PT ;  /* 0x000000ff0c00720b */ /* 0x000fc40003f2d000 */
[----:B------:R-:W-:Y:S01]  /*09a0*/  FSEL R7, R8, -INF , P0 ;  /* 0xff80000008077808 */ /* 0x000fe20000000000 */
[----:B------:R-:W-:Y:S01]  /*09b0*/  FADD R14, R14, R21 ;  /* 0x000000150e0e7221 */ /* 0x000fe20000000000 */
[----:B------:R-:W-:Y:S02]  /*09c0*/  IADD3 R8, P0, PT, R4, 0x10, RZ ;  /* 0x0000001004087810 */ /* 0x000fe40007f1e0ff */
[----:B------:R-:W-:Y:S01]  /*09d0*/  FSEL R4, R13, -INF , P1 ;  /* 0xff8000000d047808 */ /* 0x000fe20000800000 */
[----:B------:R-:W-:Y:S02]  /*09e0*/  FADD R7, R14, R7 ;  /* 0x000000070e077221 */ /* 0x000fe40000000000 */
[----:B------:R-:W-:Y:S02]  /*09f0*/  IMAD.X R5, RZ, RZ, R5, P0 ;  /* 0x000000ffff057224 */ /* 0x000fe400000e0605 */
[----:B------:R-:W-:Y:S01]  /*0a00*/  FADD R7, R7, R4 ;  /* 0x0000000407077221 */ /* 0x000fe20000000000 */
[----:B------:R-:W-:Y:S06]  /*0a10*/  BRA.U UP1, `(.L_x_26) ;  /* 0xfffffff901047547 */ /* 0x000fec000b83ffff */
.L_x_25:
[----:B------:R-:W-:Y:S05]  /*0a20*/  BRA.U !UP0, `(.L_x_24) ;  /* 0x0000000508a87547 */ /* 0x000fea000b800000 */
[----:B------:R-:W-:Y:S02]  /*0a30*/  UISETP.NE.AND UP0, UPT, UR6, 0x1, UPT ;  /* 0x000000010600788c */ /* 0x000fe4000bf05270 */
[----:B------:R-:W-:-:S04]  /*0a40*/  ULOP3.LUT UR4, UR9, 0x1, URZ, 0xc0, !UPT ;  /* 0x0000000109047892 */ /* 0x000fc8000f8ec0ff */
[----:B------:R-:W-:-:S03]  /*0a50*/  UISETP.NE.U32.AND UP1, UPT, UR4, 0x1, UPT ;  /* 0x000000010400788c */ /* 0x000fc6000bf25070 */
[----:B------:R-:W-:Y:S08]  /*0a60*/  BRA.U !UP0, `(.L_x_27) ;  /* 0x0000000508087547 */ /* 0x000ff0000b800000 */
[----:B------:R-:W0:Y:S08]  /*0a70*/  LDC.64 R4, c[0x0][0x388] ;  /* 0x0000e200ff047b82 */ /* 0x000e300000000a00 */
[----:B------:R-:W1:Y:S08]  /*0a80*/  LDC R13, c[0x0][0x39c] ;  /* 0x0000e700ff0d7b82 */ /* 0x000e700000000800 */
[----:B------:R-:W2:Y:S01]  /*0a90*/  LDC.64 R10, c[0x0][0x380] ;  /* 0x0000e000ff0a7b82 */ /* 0x000ea20000000a00 */
[----:B0-----:R-:W-:-:S05]  /*0aa0*/  IMAD.WIDE.U32 R4, R0, 0x4, R4 ;  /* 0x0000000400047825 */ /* 0x001fca00078e0004 */
[----:B------:R-:W3:Y:S04]  /*0ab0*/  LDG.E R3, desc[UR10][R4.64] ;  /* 0x0000000a04037981 */ /* 0x000ee8000c1e1900 */
[----:B------:R-:W4:Y:S01]  /*0ac0*/  LDG.E R9, desc[UR10][R4.64+0x4] ;  /* 0x0000040a04097981 */ /* 0x000f22000c1e1900 */
[CC--:B-1----:R-:W-:Y:S02]  /*0ad0*/  IMAD R2, R0.reuse, R13.reuse, R13 ;  /* 0x0000000d00027224 */ /* 0x0c2fe400078e020d */
[----:B---3--:R-:W-:-:S03]  /*0ae0*/  IMAD R3, R0, R13, R3 ;  /* 0x0000000d00037224 */ /* 0x008fc600078e0203 */
[----:B----4-:R-:W-:Y:S01]  /*0af0*/  IADD3 R13, PT, PT, R2, R9, RZ ;  /* 0x00000009020d7210 */ /* 0x010fe20007ffe0ff */
[----:B--2---:R-:W-:-:S04]  /*0b00*/  IMAD.WIDE R8, R3, 0x4, R10 ;  /* 0x0000000403087825 */ /* 0x004fc800078e020a */
[----:B------:R-:W-:Y:S01]  /*0b10*/  IMAD.WIDE R10, R13, 0x4, R10 ;  /* 0x000000040d0a7825 */ /* 0x000fe200078e020a */
[----:B------:R0:W2:Y:S04]  /*0b20*/  LDG.E R2, desc[UR10][R8.64] ;  /* 0x0000000a08027981 */ /* 0x0000a8000c1e1900 */
[----:B------:R-:W3:Y:S01]  /*0b30*/  LDG.E R3, desc[UR10][R10.64] ;  /* 0x0000000a0a037981 */ /* 0x000ee2000c1e1900 */
[----:B------:R-:W-:Y:S01]  /*0b40*/  IADD3 R0, PT, PT, R0, 0x2, RZ ;  /* 0x0000000200007810 */ /* 0x000fe20007ffe0ff */
[----:B0-----:R-:W-:Y:S01]  /*0b50*/  HFMA2 R9, -RZ, RZ, 1.5048828125, 33.21875 ;  /* 0x3e055027ff097431 */ /* 0x001fe200000001ff */
[----:B--2---:R-:W-:Y:S02]  /*0b60*/  FSETP.GEU.AND P0, PT, R2, 1.175494350822287508e-38, PT ;  /* 0x008000000200780b */ /* 0x004fe40003f0e000 */
[----:B---3--:R-:W-:-:S11]  /*0b70*/  FSETP.GEU.AND P1, PT, R3, 1.175494350822287508e-38, PT ;  /* 0x008000000300780b */ /* 0x008fd60003f2e000 */
[----:B------:R-:W-:Y:S02]  /*0b80*/  @!P0 FMUL R2, R2, 8388608 ;  /* 0x4b00000002028820 */ /* 0x000fe40000400000 */
[----:B------:R-:W-:-:S03]  /*0b90*/  @!P1 FMUL R3, R3, 8388608 ;  /* 0x4b00000003039820 */ /* 0x000fc60000400000 */
[----:B------:R-:W-:Y:S02]  /*0ba0*/  IADD3 R4, PT, PT, R2, -0x3f2aaaab, RZ ;  /* 0xc0d5555502047810 */ /* 0x000fe40007ffe0ff */
[C---:B------:R-:W-:Y:S02]  /*0bb0*/  IADD3 R6, PT, PT, R3.reuse, -0x3f2aaaab, RZ ;  /* 0xc0d5555503067810 */ /* 0x040fe40007ffe0ff */
[----:B------:R-:W-:Y:S02]  /*0bc0*/  LOP3.LUT R13, R4, 0xff800000, RZ, 0xc0, !PT ;  /* 0xff800000040d7812 */ /* 0x000fe400078ec0ff */
[----:B------:R-:W-:Y:S02]  /*0bd0*/  LOP3.LUT R6, R6, 0xff800000, RZ, 0xc0, !PT ;  /* 0xff80000006067812 */ /* 0x000fe400078ec0ff */
[----:B------:R-:W-:Y:S02]  /*0be0*/  IADD3 R5, PT, PT, R2, -R13, RZ ;  /* 0x8000000d02057210 */ /* 0x000fe40007ffe0ff */
[----:B------:R-:W-:-:S02]  /*0bf0*/  IADD3 R4, PT, PT, R3, -R6, RZ ;  /* 0x8000000603047210 */ /* 0x000fc40007ffe0ff */
[----:B------:R-:W-:Y:S01]  /*0c00*/  I2FP.F32.S32 R13, R13 ;  /* 0x0000000d000d7245 */ /* 0x000fe20000201400 */
[----:B------:R-:W-:Y:S01]  /*0c10*/  FADD R5, R5, -1 ;  /* 0xbf80000005057421 */ /* 0x000fe20000000000 */
[----:B------:R-:W-:Y:S01]  /*0c20*/  I2FP.F32.S32 R6, R6 ;  /* 0x0000000600067245 */ /* 0x000fe20000201400 */
[----:B------:R-:W-:Y:S01]  /*0c30*/  FADD R4, R4, -1 ;  /* 0xbf80000004047421 */ /* 0x000fe20000000000 */
[----:B------:R-:W-:Y:S01]  /*0c40*/  FSETP.NEU.AND P2, PT, R3, RZ, PT ;  /* 0x000000ff0300720b */ /* 0x000fe20003f4d000 */
[CC--:B------:R-:W-:Y:S02]  /*0c50*/  FFMA R8, R5.reuse, -R9.reuse, 0.14084610342979431152 ;  /* 0x3e1039f605087423 */ /* 0x0c0fe40000000809 */
[C---:B------:R-:W-:Y:S02]  /*0c60*/  FFMA R9, R4.reuse, -R9, 0.14084610342979431152 ;  /* 0x3e1039f604097423 */ /* 0x040fe40000000809 */
[----:B------:R-:W-:Y:S02]  /*0c70*/  FFMA R8, R5, R8, -0.12148627638816833496 ;  /* 0xbdf8cdcc05087423 */ /* 0x000fe40000000008 */
[----:B------:R-:W-:-:S02]  /*0c80*/  FFMA R9, R4, R9, -0.12148627638816833496 ;  /* 0xbdf8cdcc04097423 */ /* 0x000fc40000000009 */
[C---:B------:R-:W-:Y:S02]  /*0c90*/  FFMA R8, R5.reuse, R8, 0.13980610668659210205 ;  /* 0x3e0f295505087423 */ /* 0x040fe40000000008 */
[C---:B------:R-:W-:Y:S02]  /*0ca0*/  FFMA R9, R4.reuse, R9, 0.13980610668659210205 ;  /* 0x3e0f295504097423 */ /* 0x040fe40000000009 */
[C---:B------:R-:W-:Y:S02]  /*0cb0*/  FFMA R8, R5.reuse, R8, -0.16684235632419586182 ;  /* 0xbe2ad8b905087423 */ /* 0x040fe40000000008 */
[C---:B------:R-:W-:Y:S02]  /*0cc0*/  FFMA R9, R4.reuse, R9, -0.16684235632419586182 ;  /* 0xbe2ad8b904097423 */ /* 0x040fe40000000009 */
[----:B------:R-:W-:Y:S02]  /*0cd0*/  FFMA R8, R5, R8, 0.20012299716472625732 ;  /* 0x3e4ced0b05087423 */ /* 0x000fe40000000008 */
[----:B------:R-:W-:-:S02]  /*0ce0*/  FFMA R9, R4, R9, 0.20012299716472625732 ;  /* 0x3e4ced0b04097423 */ /* 0x000fc40000000009 */
[C---:B------:R-:W-:Y:S01]  /*0cf0*/  FFMA R10, R5.reuse, R8, -0.24999669194221496582 ;  /* 0xbe7fff22050a7423 */ /* 0x040fe20000000008 */
[----:B------:R-:W-:Y:S01]  /*0d00*/  FSEL R8, RZ, -23, P0 ;  /* 0xc1b80000ff087808 */ /* 0x000fe20000000000 */
[----:B------:R-:W-:Y:S01]  /*0d10*/  FFMA R11, R4, R9, -0.24999669194221496582 ;  /* 0xbe7fff22040b7423 */ /* 0x000fe20000000009 */
[----:B------:R-:W-:Y:S01]  /*0d20*/  ISETP.GT.U32.AND P0, PT, R2, 0x7f7fffff, PT ;  /* 0x7f7fffff0200780c */ /* 0x000fe20003f04070 */
[----:B------:R-:W-:Y:S01]  /*0d30*/  FFMA R10, R5, R10, 0.33333182334899902344 ;  /* 0x3eaaaa78050a7423 */ /* 0x000fe2000000000a */
[----:B------:R-:W-:Y:S01]  /*0d40*/  FSEL R9, RZ, -23, P1 ;  /* 0xc1b80000ff097808 */ /* 0x000fe20000800000 */
[C---:B------:R-:W-:Y:S01]  /*0d50*/  FFMA R11, R4.reuse, R11, 0.33333182334899902344 ;  /* 0x3eaaaa78040b7423 */ /* 0x040fe2000000000b */
[----:B------:R-:W-:Y:S01]  /*0d60*/  ISETP.GT.U32.AND P1, PT, R3, 0x7f7fffff, PT ;  /* 0x7f7fffff0300780c */ /* 0x000fe20003f24070 */
[----:B------:R-:W-:Y:S01]  /*0d70*/  FFMA R10, R5, R10, -0.5 ;  /* 0xbf000000050a7423 */ /* 0x000fe2000000000a */
[----:B------:R-:W-:Y:S01]  /*0d80*/  FFMA R8, R13, 1.1920928955078125e-07, R8 ;  /* 0x340000000d087823 */ /* 0x000fe20000000008 */
[----:B------:R-:W-:Y:S01]  /*0d90*/  FFMA R11, R4, R11, -0.5 ;  /* 0xbf000000040b7423 */ /* 0x000fe2000000000b */
[----:B------:R-:W-:Y:S01]  /*0da0*/  FFMA R6, R6, 1.1920928955078125e-07, R9 ;  /* 0x3400000006067823 */ /* 0x000fe20000000009 */
[----:B------:R-:W-:-:S02]  /*0db0*/  FMUL R10, R5, R10 ;  /* 0x0000000a050a7220 */ /* 0x000fc40000400000 */
[C---:B------:R-:W-:Y:S02]  /*0dc0*/  FMUL R11, R4.reuse, R11 ;  /* 0x0000000b040b7220 */ /* 0x040fe40000400000 */
[----:B------:R-:W-:Y:S02]  /*0dd0*/  FFMA R5, R5, R10, R5 ;  /* 0x0000000a05057223 */ /* 0x000fe40000000005 */
[----:B------:R-:W-:Y:S01]  /*0de0*/  FFMA R11, R4, R11, R4 ;  /* 0x0000000b040b7223 */ /* 0x000fe20000000004 */
[----:B------:R-:W-:Y:S02]  /*0df0*/  IMAD.MOV.U32 R4, RZ, RZ, 0x7f800000 ;  /* 0x7f800000ff047424 */ /* 0x000fe400078e00ff */
[----:B------:R-:W-:Y:S01]  /*0e00*/  FFMA R5, R8, 0.69314718246459960938, R5 ;  /* 0x3f31721808057823 */ /* 0x000fe20000000005 */
[----:B------:R-:W-:Y:S01]  /*0e10*/  FFMA R6, R6, 0.69314718246459960938, R11 ;  /* 0x3f31721806067823 */ /* 0x000fe2000000000b */
[CC--:B------:R-:W-:Y:S01]  /*0e20*/  @P0 FFMA R5, R2.reuse, R4.reuse, +INF ;  /* 0x7f80000002050423 */ /* 0x0c0fe20000000004 */
[----:B------:R-:W-:Y:S01]  /*0e30*/  FSETP.NEU.AND P0, PT, R2, RZ, PT ;  /* 0x000000ff0200720b */ /* 0x000fe20003f0d000 */
[----:B------:R-:W-:-:S03]  /*0e40*/  @P1 FFMA R6, R3, R4, +INF ;  /* 0x7f80000003061423 */ /* 0x000fc60000000004 */
[----:B------:R-:W-:Y:S02]  /*0e50*/  FSEL R2, R5, -INF , P0 ;  /* 0xff80000005027808 */ /* 0x000fe40000000000 */
[----:B------:R-:W-:-:S03]  /*0e60*/  FSEL R3, R6, -INF , P2 ;  /* 0xff80000006037808 */ /* 0x000fc60001000000 */
[----:B------:R-:W-:-:S04]  /*0e70*/  FADD R2, R7, R2 ;  /* 0x0000000207027221 */ /* 0x000fc80000000000 */
[----:B------:R-:W-:-:S07]  /*0e80*/  FADD R7, R2, R3 ;  /* 0x0000000302077221 */ /* 0x000fce0000000000 */
.L_x_27:
[----:B------:R-:W-:Y:S05]  /*0e90*/  BRA.U UP1, `(.L_x_24) ;  /* 0x00000001018c7547 */ /* 0x000fea000b800000 */
[----:B------:R-:W0:Y:S08]  /*0ea0*/  LDC.64 R2, c[0x0][0x388] ;  /* 0x0000e200ff027b82 */ /* 0x000e300000000a00 */
[----:B------:R-:W1:Y:S08]  /*0eb0*/  LDC R9, c[0x0][0x39c] ;  /* 0x0000e700ff097b82 */ /* 0x000e700000000800 */
[----:B------:R-:W2:Y:S01]  /*0ec0*/  LDC.64 R4, c[0x0][0x380] ;  /* 0x0000e000ff047b82 */ /* 0x000ea20000000a00 */
[----:B0-----:R-:W-:-:S06]  /*0ed0*/  IMAD.WIDE.U32 R2, R0, 0x4, R2 ;  /* 0x0000000400027825 */ /* 0x001fcc00078e0002 */
[----:B------:R-:W1:Y:S02]  /*0ee0*/  LDG.E R3, desc[UR10][R2.64] ;  /* 0x0000000a02037981 */ /* 0x000e64000c1e1900 */
[----:B-1----:R-:W-:-:S04]  /*0ef0*/  IMAD R9, R0, R9, R3 ;  /* 0x0000000900097224 */ /* 0x002fc800078e0203 */
[----:B--2---:R-:W-:-:S05]  /*0f00*/  IMAD.WIDE R4, R9, 0x4, R4 ;  /* 0x0000000409047825 */ /* 0x004fca00078e0204 */
[----:B------:R0:W2:Y:S01]  /*0f10*/  LDG.E R0, desc[UR10][R4.64] ;  /* 0x0000000a04007981 */ /* 0x0000a2000c1e1900 */
[----:B------:R-:W-:Y:S02]  /*0f20*/  MOV R3, 0x3e055027 ;  /* 0x3e05502700037802 */ /* 0x000fe40000000f00 */
[----:B0-----:R-:W-:Y:S02]  /*0f30*/  MOV R5, 0x7f800000 ;  /* 0x7f80000000057802 */ /* 0x001fe40000000f00 */
[----:B--2---:R-:W-:-:S04]  /*0f40*/  FSETP.GEU.AND P0, PT, R0, 1.175494350822287508e-38, PT ;  /* 0x008000000000780b */ /* 0x004fc80003f0e000 */
[----:B------:R-:W-:-:S09]  /*0f50*/  FSEL R2, RZ, -23, P0 ;  /* 0xc1b80000ff027808 */ /* 0x000fd20000000000 */
[----:B------:R-:W-:-:S05]  /*0f60*/  @!P0 FMUL R0, R0, 8388608 ;  /* 0x4b00000000008820 */ /* 0x000fca0000400000 */
[C---:B------:R-:W-:Y:S02]  /*0f70*/  IADD3 R6, PT, PT, R0.reuse, -0x3f2aaaab, RZ ;  /* 0xc0d5555500067810 */ /* 0x040fe40007ffe0ff */
[----:B------:R-:W-:Y:S02]  /*0f80*/  ISETP.GT.U32.AND P0, PT, R0, 0x7f7fffff, PT ;  /* 0x7f7fffff0000780c */ /* 0x000fe40003f04070 */
[----:B------:R-:W-:-:S04]  /*0f90*/  LOP3.LUT R9, R6, 0xff800000, RZ, 0xc0, !PT ;  /* 0xff80000006097812 */ /* 0x000fc800078ec0ff */
[-C--:B------:R-:W-:Y:S02]  /*0fa0*/  IADD3 R6, PT, PT, R0, -R9.reuse, RZ ;  /* 0x8000000900067210 */ /* 0x080fe40007ffe0ff */
[----:B------:R-:W-:-:S03]  /*0fb0*/  I2FP.F32.S32 R9, R9 ;  /* 0x0000000900097245 */ /* 0x000fc60000201400 */
[----:B------:R-:W-:Y:S02]  /*0fc0*/  FADD R6, R6, -1 ;  /* 0xbf80000006067421 */ /* 0x000fe40000000000 */
[----:B------:R-:W-:Y:S02]  /*0fd0*/  FFMA R2, R9, 1.1920928955078125e-07, R2 ;  /* 0x3400000009027823 */ /* 0x000fe40000000002 */
[----:B------:R-:W-:-:S04]  /*0fe0*/  FFMA R3, R6, -R3, 0.14084610342979431152 ;  /* 0x3e1039f606037423 */ /* 0x000fc80000000803 */
[----:B------:R-:W-:-:S04]  /*0ff0*/  FFMA R3, R6, R3, -0.12148627638816833496 ;  /* 0xbdf8cdcc06037423 */ /* 0x000fc80000000003 */
[----:B------:R-:W-:-:S04]  /*1000*/  FFMA R3, R6, R3, 0.13980610668659210205 ;  /* 0x3e0f295506037423 */ /* 0x000fc80000000003 */
[----:B------:R-:W-:-:S04]  /*1010*/  FFMA R3, R6, R3, -0.16684235632419586182 ;  /* 0xbe2ad8b906037423 */ /* 0x000fc80000000003 */
[----:B------:R-:W-:-:S04]  /*1020*/  FFMA R3, R6, R3, 0.20012299716472625732 ;  /* 0x3e4ced0b06037423 */ /* 0x000fc80000000003 */
[----:B------:R-:W-:-:S04]  /*1030*/  FFMA R3, R6, R3, -0.24999669194221496582 ;  /* 0xbe7fff2206037423 */ /* 0x000fc80000000003 */
[----:B------:R-:W-:-:S04]  /*1040*/  FFMA R3, R6, R3, 0.33333182334899902344 ;  /* 0x3eaaaa7806037423 */ /* 0x000fc80000000003 */
[----:B------:R-:W-:-:S04]  /*1050*/  FFMA R3, R6, R3, -0.5 ;  /* 0xbf00000006037423 */ /* 0x000fc80000000003 */
[----:B------:R-:W-:-:S04]  /*1060*/  FMUL R3, R6, R3 ;  /* 0x0000000306037220 */ /* 0x000fc80000400000 */
[----:B------:R-:W-:-:S04]  /*1070*/  FFMA R3, R6, R3, R6 ;  /* 0x0000000306037223 */ /* 0x000fc80000000006 */
[----:B------:R-:W-:Y:S01]  /*1080*/  FFMA R2, R2, 0.69314718246459960938, R3 ;  /* 0x3f31721802027823 */ /* 0x000fe20000000003 */
[C---:B------:R-:W-:Y:S01]  /*1090*/  @P0 FFMA R2, R0.reuse, R5, +INF ;  /* 0x7f80000000020423 */ /* 0x040fe20000000005 */
[----:B------:R-:W-:-:S04]  /*10a0*/  FSETP.NEU.AND P0, PT, R0, RZ, PT ;  /* 0x000000ff0000720b */ /* 0x000fc80003f0d000 */
[----:B------:R-:W-:-:S05]  /*10b0*/  FSEL R2, R2, -INF , P0 ;  /* 0xff80000002027808 */ /* 0x000fca0000000000 */
[----:B------:R-:W-:-:S07]  /*10c0*/  FADD R7, R7, R2 ;  /* 0x0000000207077221 */ /* 0x000fce0000000000 */
.L_x_24:
[----:B------:R-:W-:-:S04]  /*10d0*/  I2FP.F32.S32 R4, UR9 ;  /* 0x0000000900047c45 */ /* 0x000fc80008201400 */
[----:B------:R-:W0:Y:S08]  /*10e0*/  MUFU.RCP R3, R4 ;  /* 0x0000000400037308 */ /* 0x000e300000001000 */
[----:B------:R-:W1:Y:S01]  /*10f0*/  FCHK P0, -R7, R4 ;  /* 0x0000000407007302 */ /* 0x000e620000000100 */
[----:B0-----:R-:W-:-:S04]  /*1100*/  FFMA R0, -R4, R3, 1 ;  /* 0x3f80000004007423 */ /* 0x001fc80000000103 */
[----:B------:R-:W-:-:S04]  /*1110*/  FFMA R0, R3, R0, R3 ;  /* 0x0000000003007223 */ /* 0x000fc80000000003 */
[----:B------:R-:W-:-:S04]  /*1120*/  FFMA R3, R0, -R7, RZ ;  /* 0x8000000700037223 */ /* 0x000fc800000000ff */
[----:B------:R-:W-:-:S04]  /*1130*/  FFMA R2, -R4, R3, -R7 ;  /* 0x0000000304027223 */ /* 0x000fc80000000907 */
[----:B------:R-:W-:Y:S01]  /*1140*/  FFMA R5, R0, R2, R3 ;  /* 0x0000000200057223 */ /* 0x000fe20000000003 */
[----:B-1----:R-:W-:Y:S06]  /*1150*/  @!P0 BRA `(.L_x_28) ;  /* 0x00000000000c8947 */ /* 0x002fec0003800000 */
[----:B------:R-:W-:Y:S01]  /*1160*/  FADD R3, -R7, -RZ ;  /* 0x800000ff07037221 */ /* 0x000fe20000000100 */
[----:B------:R-:W-:-:S07]  /*1170*/  MOV R2, 0x1190 ;  /* 0x0000119000027802 */ /* 0x000fce0000000f00 */
[----:B------:R-:W-:Y:S05]  /*1180*/  CALL.REL.NOINC `($__internal_1_$__cuda_sm3x_div_rn_noftz_f32_slowpath) ;  /* 0x00000000000c7944 */ /* 0x000fea0003c00000 */
.L_x_28:
[----:B------:R-:W0:Y:S02]  /*1190*/  LDC.64 R2, c[0x0][0x390] ;  /* 0x0000e400ff027b82 */ /* 0x000e240000000a00 */
[----:B0-----:R-:W-:Y:S01]  /*11a0*/  STG.E desc[UR10][R2.64], R5 ;  /* 0x0000000502007986 */ /* 0x001fe2000c10190a */
[----:B------:R-:W-:Y:S05]  /*11b0*/  EXIT ;  /* 0x000000000000794d */ /* 0x000fea0003800000 */
        .weak           $__internal_1_$__cuda_sm3x_div_rn_noftz_f32_slowpath
        .type           $__internal_1_$__cuda_sm3x_div_rn_noftz_f32_slowpath,@function
        .size           $__internal_1_$__cuda_sm3x_div_rn_noftz_f32_slowpath,(.L_x_72 - $__internal_1_$__cuda_sm3x_div_rn_noftz_f32_slowpath)
$__internal_1_$__cuda_sm3x_div_rn_noftz_f32_slowpath:
[----:B------:R-:W-:Y:S02]  /*11c0*/  SHF.R.U32.HI R5, RZ, 0x17, R4 ;  /* 0x00000017ff057819 */ /* 0x000fe40000011604 */
[----:B------:R-:W-:Y:S02]  /*11d0*/  SHF.R.U32.HI R0, RZ, 0x17, R3 ;  /* 0x00000017ff007819 */ /* 0x000fe40000011603 */
[----:B------:R-:W-:Y:S02]  /*11e0*/  LOP3.LUT R5, R5, 0xff, RZ, 0xc0, !PT ;  /* 0x000000ff05057812 */ /* 0x000fe400078ec0ff */
[----:B------:R-:W-:Y:S02]  /*11f0*/  LOP3.LUT R10, R0, 0xff, RZ, 0xc0, !PT ;  /* 0x000000ff000a7812 */ /* 0x000fe400078ec0ff */
[----:B------:R-:W-:Y:S02]  /*1200*/  IADD3 R7, PT, PT, R5, -0x1, RZ ;  /* 0xffffffff05077810 */ /* 0x000fe40007ffe0ff */
[----:B------:R-:W-:-:S02]  /*1210*/  IADD3 R8, PT, PT, R10, -0x1, RZ ;  /* 0xffffffff0a087810 */ /* 0x000fc40007ffe0ff */
[----:B------:R-:W-:-:S04]  /*1220*/  ISETP.GT.U32.AND P0, PT, R7, 0xfd, PT ;  /* 0x000000fd0700780c */ /* 0x000fc80003f04070 */
[----:B------:R-:W-:-:S13]  /*1230*/  ISETP.GT.U32.OR P0, PT, R8, 0xfd, P0 ;  /* 0x000000fd0800780c */ /* 0x000fda0000704470 */
[----:B------:R-:W-:Y:S01]  /*1240*/  @!P0 IMAD.MOV.U32 R6, RZ, RZ, RZ ;  /* 0x000000ffff068224 */ /* 0x000fe200078e00ff */
[----:B------:R-:W-:Y:S06]  /*1250*/  @!P0 BRA `(.L_x_29) ;  /* 0x0000000000608947 */ /* 0x000fec0003800000 */
[----:B------:R-:W-:Y:S02]  /*1260*/  FSETP.GTU.FTZ.AND P0, PT, |R3|, +INF , PT ;  /* 0x7f8000000300780b */ /* 0x000fe40003f1c200 */
[----:B------:R-:W-:Y:S02]  /*1270*/  FSETP.GTU.FTZ.AND P1, PT, |R4|, +INF , PT ;  /* 0x7f8000000400780b */ /* 0x000fe40003f3c200 */
[----:B------:R-:W-:Y:S02]  /*1280*/  MOV R0, R4 ;  /* 0x0000000400007202 */ /* 0x000fe40000000f00 */
        /* <DEDUP_REMOVED lines=16> */
[----:B------:R-:W-:Y:S01]  /*1390*/  @P0 MOV R6, RZ ;  /* 0x000000ff00060202 */ /* 0x000fe20000000f00 */
[----:B------:R-:W-:Y:S01]  /*13a0*/  @!P0 FFMA R3, R3, 1.84467440737095516160e+19, RZ ;  /* 0x5f80000003038823 */ /* 0x000fe200000000ff */
[----:B------:R-:W-:Y:S01]  /*13b0*/  @!P0 MOV R6, 0xffffffc0 ;  /* 0xffffffc000068802 */ /* 0x000fe20000000f00 */
[----:B------:R-:W-:-:S03]  /*13c0*/  @!P1 FFMA R4, R0, 1.84467440737095516160e+19, RZ ;  /* 0x5f80000000049823 */ /* 0x000fc600000000ff */
[----:B------:R-:W-:-:S07]  /*13d0*/  @!P1 IADD3 R6, PT, PT, R6, 0x40, RZ ;  /* 0x0000004006069810 */ /* 0x000fce0007ffe0ff */
.L_x_29:
[----:B------:R-:W-:-:S04]  /*13e0*/  LEA R7, R5, 0xc0800000, 0x17 ;  /* 0xc080000005077811 */ /* 0x000fc800078eb8ff */
[----:B------:R-:W-:Y:S02]  /*13f0*/  IADD3 R7, PT, PT, -R7, R4, RZ ;  /* 0x0000000407077210 */ /* 0x000fe40007ffe1ff */
[----:B------:R-:W-:Y:S02]  /*1400*/  IADD3 R4, PT, PT, R10, -0x7f, RZ ;  /* 0xffffff810a047810 */ /* 0x000fe40007ffe0ff */
[----:B------:R-:W0:Y:S01]  /*1410*/  MUFU.RCP R8, R7 ;  /* 0x0000000700087308 */ /* 0x000e220000001000 */
[----:B------:R-:W-:Y:S01]  /*1420*/  FADD.FTZ R9, -R7, -RZ ;  /* 0x800000ff07097221 */ /* 0x000fe20000010100 */
[C---:B------:R-:W-:Y:S01]  /*1430*/  IADD3 R5, PT, PT, R4.reuse, 0x7f, -R5 ;  /* 0x0000007f04057810 */ /* 0x040fe20007ffe805 */
[----:B------:R-:W-:-:S03]  /*1440*/  IMAD R0, R4, -0x800000, R3 ;  /* 0xff80000004007824 */ /* 0x000fc600078e0203 */
[----:B------:R-:W-:Y:S01]  /*1450*/  IADD3 R5, PT, PT, R5, R6, RZ ;  /* 0x0000000605057210 */ /* 0x000fe20007ffe0ff */
        /* <DEDUP_REMOVED lines=9> */
[----:B------:R-:W-:-:S05]  /*14f0*/  IMAD.IADD R6, R0, 0x1, R5 ;  /* 0x0000000100067824 */ /* 0x000fca00078e0205 */
[----:B------:R-:W-:-:S04]  /*1500*/  IADD3 R0, PT, PT, R6, -0x1, RZ ;  /* 0xffffffff06007810 */ /* 0x000fc80007ffe0ff */
        /* <DEDUP_REMOVED lines=9> */
[-CC-:B------:R-:W-:Y:S01]  /*15a0*/  FFMA.RZ R0, R10, R8.reuse, R11.reuse ;  /* 0x000000080a007223 */ /* 0x180fe2000000c00b */
[----:B------:R-:W-:Y:S01]  /*15b0*/  IADD3 R7, PT, PT, R6, 0x20, RZ ;  /* 0x0000002006077810 */ /* 0x000fe20007ffe0ff */
[-CC-:B------:R-:W-:Y:S01]  /*15c0*/  FFMA.RM R5, R10, R8.reuse, R11.reuse ;  /* 0x000000080a057223 */ /* 0x180fe2000000400b */
[----:B------:R-:W-:Y:S02]  /*15d0*/  ISETP.NE.AND P2, PT, R6, RZ, PT ;  /* 0x000000ff0600720c */ /* 0x000fe40003f45270 */
[----:B------:R-:W-:Y:S01]  /*15e0*/  LOP3.LUT R4, R0, 0x7fffff, RZ, 0xc0, !PT ;  /* 0x007fffff00047812 */ /* 0x000fe200078ec0ff */
[----:B------:R-:W-:Y:S01]  /*15f0*/  FFMA.RP R0, R10, R8, R11 ;  /* 0x000000080a007223 */ /* 0x000fe2000000800b */
[----:B------:R-:W-:Y:S02]  /*1600*/  ISETP.NE.AND P1, PT, R6, RZ, PT ;  /* 0x000000ff0600720c */ /* 0x000fe40003f25270 */
[----:B------:R-:W-:Y:S02]  /*1610*/  LOP3.LUT R4, R4, 0x800000, RZ, 0xfc, !PT ;  /* 0x0080000004047812 */ /* 0x000fe400078efcff */
[----:B------:R-:W-:-:S02]  /*1620*/  IADD3 R6, PT, PT, -R6, RZ, RZ ;  /* 0x000000ff06067210 */ /* 0x000fc40007ffe1ff */
[----:B------:R-:W-:Y:S02]  /*1630*/  SHF.L.U32 R7, R4, R7, RZ ;  /* 0x0000000704077219 */ /* 0x000fe400000006ff */
[----:B------:R-:W-:Y:S02]  /*1640*/  FSETP.NEU.FTZ.AND P0, PT, R0, R5, PT ;  /* 0x000000050000720b */ /* 0x000fe40003f1d000 */
[----:B------:R-:W-:Y:S02]  /*1650*/  SEL R5, R6, RZ, P2 ;  /* 0x000000ff06057207 */ /* 0x000fe40001000000 */
[----:B------:R-:W-:Y:S02]  /*1660*/  ISETP.NE.AND P1, PT, R7, RZ, P1 ;  /* 0x000000ff0700720c */ /* 0x000fe40000f25270 */
[----:B------:R-:W-:Y:S02]  /*1670*/  SHF.R.U32.HI R5, RZ, R5, R4 ;  /* 0x00000005ff057219 */ /* 0x000fe40000011604 */
[----:B------:R-:W-:-:S02]  /*1680*/  PLOP3.LUT P0, PT, P0, P1, PT, 0xf8, 0x8f ;  /* 0x00000000008f781c */ /* 0x000fc40000703f70 */
[----:B------:R-:W-:Y:S02]  /*1690*/  SHF.R.U32.HI R7, RZ, 0x1, R5 ;  /* 0x00000001ff077819 */ /* 0x000fe40000011605 */
[----:B------:R-:W-:-:S04]  /*16a0*/  SEL R0, RZ, 0x1, !P0 ;  /* 0x00000001ff007807 */ /* 0x000fc80004000000 */
[----:B------:R-:W-:-:S04]  /*16b0*/  LOP3.LUT R0, R0, 0x1, R7, 0xf8, !PT ;  /* 0x0000000100007812 */ /* 0x000fc800078ef807 */
[----:B------:R-:W-:-:S04]  /*16c0*/  LOP3.LUT R0, R0, R5, RZ, 0xc0, !PT ;  /* 0x0000000500007212 */ /* 0x000fc800078ec0ff */
[----:B------:R-:W-:-:S04]  /*16d0*/  IADD3 R0, PT, PT, R7, R0, RZ ;  /* 0x0000000007007210 */ /* 0x000fc80007ffe0ff */
[----:B------:R-:W-:Y:S01]  /*16e0*/  LOP3.LUT R3, R0, R3, RZ, 0xfc, !PT ;  /* 0x0000000300037212 */ /* 0x000fe200078efcff */
[----:B------:R-:W-:Y:S06]  /*16f0*/  BRA `(.L_x_36) ;  /* 0x0000000000347947 */ /* 0x000fec0003800000 */
.L_x_35:
[----:B------:R-:W-:-:S04]  /*1700*/  LOP3.LUT R3, R3, 0x80000000, RZ, 0xc0, !PT ;  /* 0x8000000003037812 */ /* 0x000fc800078ec0ff */
[----:B------:R-:W-:Y:S01]  /*1710*/  LOP3.LUT R3, R3, 0x7f800000, RZ, 0xfc, !PT ;  /* 0x7f80000003037812 */ /* 0x000fe200078efcff */
[----:B------:R-:W-:Y:S06]  /*1720*/  BRA `(.L_x_36) ;  /* 0x0000000000287947 */ /* 0x000fec0003800000 */
.L_x_34:
[----:B------:R-:W-:Y:S01]  /*1730*/  LEA R3, R5, R3, 0x17 ;  /* 0x0000000305037211 */ /* 0x000fe200078eb8ff */
[----:B------:R-:W-:Y:S06]  /*1740*/  BRA `(.L_x_36) ;  /* 0x0000000000207947 */ /* 0x000fec0003800000 */
.L_x_33:
[----:B------:R-:W-:-:S04]  /*1750*/  LOP3.LUT R3, R4, 0x80000000, R3, 0x48, !PT ;  /* 0x8000000004037812 */ /* 0x000fc800078e4803 */
[----:B------:R-:W-:Y:S01]  /*1760*/  LOP3.LUT R3, R3, 0x7f800000, RZ, 0xfc, !PT ;  /* 0x7f80000003037812 */ /* 0x000fe200078efcff */
[----:B------:R-:W-:Y:S06]  /*1770*/  BRA `(.L_x_36) ;  /* 0x0000000000147947 */ /* 0x000fec0003800000 */
.L_x_32:
[----:B------:R-:W-:Y:S01]  /*1780*/  LOP3.LUT R3, R4, 0x80000000, R3, 0x48, !PT ;  /* 0x8000000004037812 */ /* 0x000fe200078e4803 */
[----:B------:R-:W-:Y:S06]  /*1790*/  BRA `(.L_x_36) ;  /* 0x00000000000c7947 */ /* 0x000fec0003800000 */
.L_x_31:
[----:B------:R-:W0:Y:S01]  /*17a0*/  MUFU.RSQ R3, -QNAN ;  /* 0xffc0000000037908 */ /* 0x000e220000001400 */
[----:B------:R-:W-:Y:S05]  /*17b0*/  BRA `(.L_x_36) ;  /* 0x0000000000047947 */ /* 0x000fea0003800000 */
.L_x_30:
[----:B------:R-:W-:-:S07]  /*17c0*/  FADD.FTZ R3, R3, R0 ;  /* 0x0000000003037221 */ /* 0x000fce0000010000 */
.L_x_36:
[----:B0-----:R-:W-:Y:S01]  /*17d0*/  MOV R5, R3 ;  /* 0x0000000300057202 */ /* 0x001fe20000000f00 */
[----:B------:R-:W-:-:S04]  /*17e0*/  HFMA2 R3, -RZ, RZ, 0, 0 ;  /* 0x00000000ff037431 */ /* 0x000fc800000001ff */
[----:B------:R-:W-:Y:S05]  /*17f0*/  RET.REL.NODEC R2 `(_Z28negativeloglikelihood_kernelPfPiS_ii) ;  /* 0xffffffe802007950 */ /* 0x000fea0003c3ffff */
.L_x_37:
        /* <DEDUP_REMOVED lines=16> */
.L_x_72:


//--------------------- .text._Z14softmax_kernelPfS_ii --------------------------
	.section	.text._Z14softmax_kernelPfS_ii,"ax",@progbits
	.align	128
        .global         _Z14softmax_kernelPfS_ii
        .type           _Z14softmax_kernelPfS_ii,@function
        .size           _Z14softmax_kernelPfS_ii,(.L_x_73 - _Z14softmax_kernelPfS_ii)
        .other          _Z14softmax_kernelPfS_ii,@"STO_CUDA_ENTRY STV_DEFAULT"
_Z14softmax_kernelPfS_ii:
.text._Z14softmax_kernelPfS_ii:
        /* <DEDUP_REMOVED lines=15> */
[----:B------:R-:W-:-:S04]  /*00f0*/  IMAD R6, R6, UR7, RZ ;  /* 0x0000000706067c24 */ /* 0x000fc8000f8e02ff */
[----:B0-----:R-:W-:-:S05]  /*0100*/  IMAD.WIDE R2, R6, 0x4, R4 ;  /* 0x0000000406027825 */ /* 0x001fca00078e0204 */
[----:B-1----:R0:W5:Y:S01]  /*0110*/  LDG.E R0, desc[UR8][R2.64] ;  /* 0x0000000802007981 */ /* 0x002162000c1e1900 */
[----:B------:R-:W-:-:S09]  /*0120*/  UISETP.GE.AND UP0, UPT, UR7, 0x2, UPT ;  /* 0x000000020700788c */ /* 0x000fd2000bf06270 */
[----:B0-----:R-:W-:Y:S05]  /*0130*/  BRA.U !UP0, `(.L_x_38) ;  /* 0x0000000508a87547 */ /* 0x001fea000b800000 */
[----:B------:R-:W-:Y:S02]  /*0140*/  UIADD3 UR4, UPT, UPT, UR7, -0x2, URZ ;  /* 0xfffffffe07047890 */ /* 0x000fe4000fffe0ff */
[----:B------:R-:W-:Y:S02]  /*0150*/  UIADD3 UR5, UPT, UPT, UR7, -0x1, URZ ;  /* 0xffffffff07057890 */ /* 0x000fe4000fffe0ff */
[----:B------:R-:W-:Y:S02]  /*0160*/  UISETP.GE.U32.AND UP0, UPT, UR4, 0xf, UPT ;  /* 0x0000000f0400788c */ /* 0x000fe4000bf06070 */
[----:B------:R-:W-:Y:S01]  /*0170*/  ULOP3.LUT UR7, UR5, 0xf, URZ, 0xc0, !UPT ;  /* 0x0000000f05077892 */ /* 0x000fe2000f8ec0ff */
[----:B------:R-:W-:-:S06]  /*0180*/  UMOV UR4, 0x1 ;  /* 0x0000000100047882 */ /* 0x000fcc0000000000 */
[----:B------:R-:W-:Y:S05]  /*0190*/  BRA.U !UP0, `(.L_x_39) ;  /* 0x00000001089c7547 */ /* 0x000fea000b800000 */
[----:B------:R-:W-:Y:S01]  /*01a0*/  IADD3 R9, PT, PT, R6, 0x1, RZ ;  /* 0x0000000106097810 */ /* 0x000fe20007ffe0ff */
[----:B------:R-:W-:-:S04]  /*01b0*/  ULOP3.LUT UR4, UR5, 0xfffffff0, URZ, 0xc0, !UPT ;  /* 0xfffffff005047892 */ /* 0x000fc8000f8ec0ff */
[----:B------:R-:W-:Y:S01]  /*01c0*/  IMAD.WIDE.U32 R4, R9, 0x4, R4 ;  /* 0x0000000409047825 */ /* 0x000fe200078e0004 */
[----:B------:R-:W-:-:S03]  /*01d0*/  UIADD3 UR6, UPT, UPT, -UR4, URZ, URZ ;  /* 0x000000ff04067290 */ /* 0x000fc6000fffe1ff */
[----:B------:R-:W-:Y:S01]  /*01e0*/  UMOV UR4, URZ ;  /* 0x000000ff00047c82 */ /* 0x000fe20008000000 */
[----:B------:R-:W-:-:S04]  /*01f0*/  IADD3 R13, P0, PT, R4, 0x20, RZ ;  /* 0x00000020040d7810 */ /* 0x000fc80007f1e0ff */
[----:B------:R-:W-:-:S09]  /*0200*/  IADD3.X R5, PT, PT, RZ, R5, RZ, P0, !PT ;  /* 0x00000005ff057210 */ /* 0x000fd200007fe4ff */
.L_x_40:
[----:B------:R-:W-:-:S05]  /*0210*/  MOV R4, R13 ;  /* 0x0000000d00047202 */ /* 0x000fca0000000f00 */
[----:B------:R-:W2:Y:S04]  /*0220*/  LDG.E R13, desc[UR8][R4.64+-0x20] ;  /* 0xffffe008040d7981 */ /* 0x000ea8000c1e1900 */
[----:B------:R-:W2:Y:S04]  /*0230*/  LDG.E R12, desc[UR8][R4.64+-0x1c] ;  /* 0xffffe408040c7981 */ /* 0x000ea8000c1e1900 */
[----:B------:R-:W3:Y:S04]  /*0240*/  LDG.E R15, desc[UR8][R4.64+-0x18] ;  /* 0xffffe808040f7981 */ /* 0x000ee8000c1e1900 */
[----:B------:R-:W3:Y:S04]  /*0250*/  LDG.E R14, desc[UR8][R4.64+-0x14] ;  /* 0xffffec08040e7981 */ /* 0x000ee8000c1e1900 */
[----:B------:R-:W4:Y:S04]  /*0260*/  LDG.E R17, desc[UR8][R4.64+-0x10] ;  /* 0xfffff00804117981 */ /* 0x000f28000c1e1900 */
        /* <DEDUP_REMOVED lines=10> */
[----:B------:R0:W4:Y:S01]  /*0310*/  LDG.E R8, desc[UR8][R4.64+0x1c] ;  /* 0x00001c0804087981 */ /* 0x000122000c1e1900 */
[----:B------:R-:W-:-:S02]  /*0320*/  UIADD3 UR6, UPT, UPT, UR6, 0x10, URZ ;  /* 0x0000001006067890 */ /* 0x000fc4000fffe0ff */
[----:B------:R-:W-:Y:S02]  /*0330*/  UIADD3 UR4, UPT, UPT, UR4, 0x10, URZ ;  /* 0x0000001004047890 */ /* 0x000fe4000fffe0ff */
[----:B------:R-:W-:Y:S01]  /*0340*/  UISETP.NE.AND UP0, UPT, UR6, URZ, UPT ;  /* 0x000000ff0600728c */ /* 0x000fe2000bf05270 */
[----:B--2--5:R-:W-:Y:S02]  /*0350*/  FMNMX3 R12, R0, R13, R12, !PT ;  /* 0x0000000d000c7276 */ /* 0x024fe4000780000c */
[----:B------:R-:W-:-:S04]  /*0360*/  IADD3 R13, P0, PT, R4, 0x40, RZ ;  /* 0x00000040040d7810 */ /* 0x000fc80007f1e0ff */
[----:B0-----:R-:W-:Y:S02]  /*0370*/  IADD3.X R5, PT, PT, RZ, R5, RZ, P0, !PT ;  /* 0x00000005ff057210 */ /* 0x001fe400007fe4ff */
[----:B---3--:R-:W-:-:S04]  /*0380*/  FMNMX3 R12, R12, R15, R14, !PT ;  /* 0x0000000f0c0c7276 */ /* 0x008fc8000780000e */
[----:B----4-:R-:W-:-:S04]  /*0390*/  FMNMX3 R12, R12, R17, R16, !PT ;  /* 0x000000110c0c7276 */ /* 0x010fc80007800010 */
[----:B------:R-:W-:-:S04]  /*03a0*/  FMNMX3 R12, R12, R19, R18, !PT ;  /* 0x000000130c0c7276 */ /* 0x000fc80007800012 */
[----:B------:R-:W-:-:S04]  /*03b0*/  FMNMX3 R12, R12, R21, R20, !PT ;  /* 0x000000150c0c7276 */ /* 0x000fc80007800014 */
[----:B------:R-:W-:-:S04]  /*03c0*/  FMNMX3 R12, R12, R23, R22, !PT ;  /* 0x000000170c0c7276 */ /* 0x000fc80007800016 */
[----:B------:R-:W-:-:S04]  /*03d0*/  FMNMX3 R10, R12, R10, R11, !PT ;  /* 0x0000000a0c0a7276 */ /* 0x000fc8000780000b */
[----:B------:R-:W-:Y:S01]  /*03e0*/  FMNMX3 R0, R10, R9, R8, !PT ;  /* 0x000000090a007276 */ /* 0x000fe20007800008 */
[----:B------:R-:W-:Y:S06]  /*03f0*/  BRA.U UP0, `(.L_x_40) ;  /* 0xfffffffd00847547 */ /* 0x000fec000b83ffff */
[----:B------:R-:W-:-:S12]  /*0400*/  UIADD3 UR4, UPT, UPT, UR4, 0x1, URZ ;  /* 0x0000000104047890 */ /* 0x000fd8000fffe0ff */
.L_x_39:
[----:B------:R-:W-:-:S09]  /*0410*/  UISETP.NE.AND UP0, UPT, UR7, URZ, UPT ;  /* 0x000000ff0700728c */ /* 0x000fd2000bf05270 */
[----:B------:R-:W-:Y:S05]  /*0420*/  BRA.U !UP0, `(.L_x_38) ;  /* 0x0000000108ec7547 */ /* 0x000fea000b800000 */
[----:B------:R-:W-:Y:S02]  /*0430*/  UISETP.GE.U32.AND UP0, UPT, UR7, 0x8, UPT ;  /* 0x000000080700788c */ /* 0x000fe4000bf06070 */
[----:B------:R-:W-:-:S04]  /*0440*/  ULOP3.LUT UR6, UR5, 0x7, URZ, 0xc0, !UPT ;  /* 0x0000000705067892 */ /* 0x000fc8000f8ec0ff */
[----:B------:R-:W-:-:S03]  /*0450*/  UISETP.NE.AND UP1, UPT, UR6, URZ, UPT ;  /* 0x000000ff0600728c */ /* 0x000fc6000bf25270 */
[----:B------:R-:W-:Y:S08]  /*0460*/  BRA.U !UP0, `(.L_x_41) ;  /* 0x0000000108547547 */ /* 0x000ff0000b800000 */
[----:B------:R-:W0:Y:S01]  /*0470*/  LDC.64 R8, c[0x0][0x380] ;  /* 0x0000e000ff087b82 */ /* 0x000e220000000a00 */
[----:B------:R-:W1:Y:S01]  /*0480*/  LDCU.64 UR10, c[0x0][0x380] ;  /* 0x00007000ff0a77ac */ /* 0x000e620008000a00 */
[C---:B------:R-:W-:Y:S02]  /*0490*/  IADD3 R10, P0, PT, R6.reuse, UR4, RZ ;  /* 0x00000004060a7c10 */ /* 0x040fe4000ff1e0ff */
[----:B------:R-:W-:Y:S02]  /*04a0*/  IADD3 R5, PT, PT, R6, UR4, RZ ;  /* 0x0000000406057c10 */ /* 0x000fe4000fffe0ff */
[----:B------:R-:W-:Y:S02]  /*04b0*/  IADD3.X R11, PT, PT, RZ, RZ, RZ, P0, !PT ;  /* 0x000000ffff0b7210 */ /* 0x000fe400007fe4ff */
[----:B-1----:R-:W-:Y:S01]  /*04c0*/  LEA R4, P0, R10, UR10, 0x2 ;  /* 0x0000000a0a047c11 */ /* 0x002fe2000f8010ff */
[----:B0-----:R-:W-:-:S03]  /*04d0*/  IMAD.WIDE.U32 R8, R5, 0x4, R8 ;  /* 0x0000000405087825 */ /* 0x001fc600078e0008 */
[----:B------:R-:W-:-:S03]  /*04e0*/  LEA.HI.X R5, R10, UR11, R11, 0x2, P0 ;  /* 0x0000000b0a057c11 */ /* 0x000fc600080f140b */
[----:B------:R-:W2:Y:S04]  /*04f0*/  LDG.E R9, desc[UR8][R8.64] ;  /* 0x0000000808097981 */ /* 0x000ea8000c1e1900 */
[----:B------:R-:W2:Y:S04]  /*0500*/  LDG.E R10, desc[UR8][R4.64+0x4] ;  /* 0x00000408040a7981 */ /* 0x000ea8000c1e1900 */
[----:B------:R-:W3:Y:S04]  /*0510*/  LDG.E R11, desc[UR8][R4.64+0x8] ;  /* 0x00000808040b7981 */ /* 0x000ee8000c1e1900 */
[----:B------:R-:W3:Y:S04]  /*0520*/  LDG.E R12, desc[UR8][R4.64+0xc] ;  /* 0x00000c08040c7981 */ /* 0x000ee8000c1e1900 */
[----:B------:R-:W4:Y:S04]  /*0530*/  LDG.E R13, desc[UR8][R4.64+0x10] ;  /* 0x00001008040d7981 */ /* 0x000f28000c1e1900 */
[----:B------:R-:W4:Y:S04]  /*0540*/  LDG.E R14, desc[UR8][R4.64+0x14] ;  /* 0x00001408040e7981 */ /* 0x000f28000c1e1900 */
[----:B------:R-:W4:Y:S04]  /*0550*/  LDG.E R15, desc[UR8][R4.64+0x18] ;  /* 0x00001808040f7981 */ /* 0x000f28000c1e1900 */
[----:B------:R-:W4:Y:S01]  /*0560*/  LDG.E R16, desc[UR8][R4.64+0x1c] ;  /* 0x00001c0804107981 */ /* 0x000f22000c1e1900 */
[----:B------:R-:W-:Y:S01]  /*0570*/  UIADD3 UR4, UPT, UPT, UR4, 0x8, URZ ;  /* 0x0000000804047890 */ /* 0x000fe2000fffe0ff */
[----:B--2--5:R-:W-:-:S04]  /*0580*/  FMNMX3 R10, R0, R9, R10, !PT ;  /* 0x00000009000a7276 */ /* 0x024fc8000780000a */
[----:B---3--:R-:W-:-:S04]  /*0590*/  FMNMX3 R10, R10, R11, R12, !PT ;  /* 0x0000000b0a0a7276 */ /* 0x008fc8000780000c */
[----:B----4-:R-:W-:-:S04]  /*05a0*/  FMNMX3 R10, R10, R13, R14, !PT ;  /* 0x0000000d0a0a7276 */ /* 0x010fc8000780000e */
[----:B------:R-:W-:-:S07]  /*05b0*/  FMNMX3 R0, R10, R15, R16, !PT ;  /* 0x0000000f0a007276 */ /* 0x000fce0007800010 */
.L_x_41:
        /* <DEDUP_REMOVED lines=16> */
[----:B------:R-:W3:Y:S01]  /*06c0*/  LDG.E R12, desc[UR8][R8.64+0xc] ;  /* 0x00000c08080c7981 */ /* 0x000ee2000c1e1900 */
[----:B------:R-:W-:Y:S01]  /*06d0*/  UIADD3 UR4, UPT, UPT, UR4, 0x4, URZ ;  /* 0x0000000404047890 */ /* 0x000fe2000fffe0ff */
[----:B--2--5:R-:W-:-:S04]  /*06e0*/  FMNMX3 R0, R0, R5, R10, !PT ;  /* 0x0000000500007276 */ /* 0x024fc8000780000a */
[----:B---3--:R-:W-:-:S07]  /*06f0*/  FMNMX3 R0, R0, R11, R12, !PT ;  /* 0x0000000b00007276 */ /* 0x008fce000780000c */
.L_x_42:
[----:B------:R-:W-:Y:S05]  /*0700*/  BRA.U !UP1, `(.L_x_38) ;  /* 0x0000000109347547 */ /* 0x000fea000b800000 */
[----:B------:R-:W0:Y:S01]  /*0710*/  LDC.64 R4, c[0x0][0x380] ;  /* 0x0000e000ff047b82 */ /* 0x000e220000000a00 */
[----:B------:R-:W-:Y:S01]  /*0720*/  IADD3 R9, PT, PT, R6, UR4, RZ ;  /* 0x0000000406097c10 */ /* 0x000fe2000fffe0ff */
[----:B------:R-:W-:-:S04]  /*0730*/  UIADD3 UR5, UPT, UPT, -UR5, URZ, URZ ;  /* 0x000000ff05057290 */ /* 0x000fc8000fffe1ff */
[----:B0-----:R-:W-:-:S05]  /*0740*/  IMAD.WIDE.U32 R4, R9, 0x4, R4 ;  /* 0x0000000409047825 */ /* 0x001fca00078e0004 */
[----:B------:R-:W-:-:S07]  /*0750*/  MOV R9, R5 ;  /* 0x0000000500097202 */ /* 0x000fce0000000f00 */
.L_x_43:
[----:B------:R-:W-:-:S06]  /*0760*/  MOV R5, R9 ;  /* 0x0000000900057202 */ /* 0x000fcc0000000f00 */
[----:B------:R0:W2:Y:S01]  /*0770*/  LDG.E R5, desc[UR8][R4.64] ;  /* 0x0000000804057981 */ /* 0x0000a2000c1e1900 */
[----:B------:R-:W-:-:S04]  /*0780*/  UIADD3 UR5, UPT, UPT, UR5, 0x1, URZ ;  /* 0x0000000105057890 */ /* 0x000fc8000fffe0ff */
[----:B------:R-:W-:Y:S01]  /*0790*/  UISETP.NE.AND UP0, UPT, UR5, URZ, UPT ;  /* 0x000000ff0500728c */ /* 0x000fe2000bf05270 */
[----:B0-----:R-:W-:-:S04]  /*07a0*/  IADD3 R4, P0, PT, R4, 0x4, RZ ;  /* 0x0000000404047810 */ /* 0x001fc80007f1e0ff */
[----:B------:R-:W-:Y:S02]  /*07b0*/  IADD3.X R9, PT, PT, RZ, R9, RZ, P0, !PT ;  /* 0x00000009ff097210 */ /* 0x000fe400007fe4ff */
[----:B--2--5:R-:W-:Y:S02]  /*07c0*/  FMNMX R0, R5, R0, !PT ;  /* 0x0000000005007209 */ /* 0x024fe40007800000 */
[----:B------:R-:W-:Y:S05]  /*07d0*/  BRA.U UP0, `(.L_x_43) ;  /* 0xfffffffd00e07547 */ /* 0x000fea000b83ffff */
.L_x_38:
[----:B------:R-:W0:Y:S01]  /*07e0*/  LDCU UR5, c[0x0][0x394] ;  /* 0x00007280ff0577ac */ /* 0x000e220008000800 */
[----:B------:R-:W-:Y:S01]  /*07f0*/  HFMA2 R17, -RZ, RZ, 0, 0 ;  /* 0x00000000ff117431 */ /* 0x000fe200000001ff */
[----:B0-----:R-:W-:-:S09]  /*0800*/  UISETP.GE.AND UP0, UPT, UR5, 0x1, UPT ;  /* 0x000000010500788c */ /* 0x001fd2000bf06270 */
[----:B------:R-:W-:Y:S05]  /*0810*/  BRA.U !UP0, `(.L_x_44) ;  /* 0x0000000d08407547 */ /* 0x000fea000b800000 */
[----:B------:R-:W-:Y:S01]  /*0820*/  UISETP.GE.U32.AND UP1, UPT, UR5, 0x8, UPT ;  /* 0x000000080500788c */ /* 0x000fe2000bf26070 */
[----:B------:R-:W-:Y:S01]  /*0830*/  MOV R17, RZ ;  /* 0x000000ff00117202 */ /* 0x000fe20000000f00 */
[----:B------:R-:W-:Y:S01]  /*0840*/  ULOP3.LUT UR6, UR5, 0x7, URZ, 0xc0, !UPT ;  /* 0x0000000705067892 */ /* 0x000fe2000f8ec0ff */
[----:B------:R-:W-:-:S03]  /*0850*/  UMOV UR4, URZ ;  /* 0x000000ff00047c82 */ /* 0x000fc60008000000 */
[----:B------:R-:W-:-:S03]  /*0860*/  UISETP.NE.AND UP0, UPT, UR6, URZ, UPT ;  /* 0x000000ff0600728c */ /* 0x000fc6000bf05270 */
[----:B------:R-:W-:Y:S08]  /*0870*/  BRA.U !UP1, `(.L_x_45) ;  /* 0x0000000509787547 */ /* 0x000ff0000b800000 */
[----:B------:R-:W0:Y:S01]  /*0880*/  LDC.64 R4, c[0x0][0x380] ;  /* 0x0000e000ff047b82 */ /* 0x000e220000000a00 */
[----:B------:R-:W-:Y:S01]  /*0890*/  ULOP3.LUT UR4, UR5, 0x7ffffff8, URZ, 0xc0, !UPT ;  /* 0x7ffffff805047892 */ /* 0x000fe2000f8ec0ff */
[----:B------:R-:W-:-:S03]  /*08a0*/  MOV R17, RZ ;  /* 0x000000ff00117202 */ /* 0x000fc60000000f00 */
[----:B------:R-:W-:Y:S01]  /*08b0*/  UIADD3 UR7, UPT, UPT, -UR4, URZ, URZ ;  /* 0x000000ff04077290 */ /* 0x000fe2000fffe1ff */
[----:B0-----:R-:W-:-:S03]  /*08c0*/  IMAD.WIDE.U32 R4, R6, 0x4, R4 ;  /* 0x0000000406047825 */ /* 0x001fc600078e0004 */
[----:B------:R-:W-:-:S04]  /*08d0*/  IADD3 R4, P0, PT, R4, 0x10, RZ ;  /* 0x0000001004047810 */ /* 0x000fc80007f1e0ff */
[----:B------:R-:W-:-:S09]  /*08e0*/  IADD3.X R5, PT, PT, RZ, R5, RZ, P0, !PT ;  /* 0x00000005ff057210 */ /* 0x000fd200007fe4ff */
.L_x_46:
[----:B------:R-:W2:Y:S04]  /*08f0*/  LDG.E R9, desc[UR8][R4.64+-0x10] ;  /* 0xfffff00804097981 */ /* 0x000ea8000c1e1900 */
[----:B------:R-:W3:Y:S04]  /*0900*/  LDG.E R25, desc[UR8][R4.64+-0xc] ;  /* 0xfffff40804197981 */ /* 0x000ee8000c1e1900 */
[----:B------:R-:W4:Y:S04]  /*0910*/  LDG.E R27, desc[UR8][R4.64+-0x8] ;  /* 0xfffff808041b7981 */ /* 0x000f28000c1e1900 */
[----:B------:R-:W4:Y:S04]  /*0920*/  LDG.E R23, desc[UR8][R4.64+-0x4] ;  /* 0xfffffc0804177981 */ /* 0x000f28000c1e1900 */
[----:B------:R-:W4:Y:S04]  /*0930*/  LDG.E R13, desc[UR8][R4.64] ;  /* 0x00000008040d7981 */ /* 0x000f28000c1e1900 */
[----:B------:R-:W4:Y:S04]  /*0940*/  LDG.E R19, desc[UR8][R4.64+0x4] ;  /* 0x0000040804137981 */ /* 0x000f28000c1e1900 */
[----:B------:R-:W4:Y:S04]  /*0950*/  LDG.E R15, desc[UR8][R4.64+0x8] ;  /* 0x00000808040f7981 */ /* 0x000f28000c1e1900 */
[----:B------:R0:W4:Y:S01]  /*0960*/  LDG.E R11, desc[UR8][R4.64+0xc] ;  /* 0x00000c08040b7981 */ /* 0x000122000c1e1900 */
[----:B------:R-:W-:Y:S01]  /*0970*/  HFMA2 R10, -RZ, RZ, 0.96630859375, -0.0022525787353515625 ;  /* 0x3bbb989dff0a7431 */ /* 0x000fe200000001ff */
[----:B------:R-:W-:Y:S01]  /*0980*/  MOV R8, 0x437c0000 ;  /* 0x437c000000087802 */ /* 0x000fe20000000f00 */
[----:B------:R-:W-:-:S04]  /*0990*/  UIADD3 UR7, UPT, UPT, UR7, 0x8, URZ ;  /* 0x0000000807077890 */ /* 0x000fc8000fffe0ff */
[----:B------:R-:W-:Y:S01]  /*09a0*/  UISETP.NE.AND UP1, UPT, UR7, URZ, UPT ;  /* 0x000000ff0700728c */ /* 0x000fe2000bf25270 */
[----:B0-----:R-:W-:-:S04]  /*09b0*/  IADD3 R4, P0, PT, R4, 0x20, RZ ;  /* 0x0000002004047810 */ /* 0x001fc80007f1e0ff */
[----:B------:R-:W-:Y:S01]  /*09c0*/  IADD3.X R5, PT, PT, RZ, R5, RZ, P0, !PT ;  /* 0x00000005ff057210 */ /* 0x000fe200007fe4ff */
[----:B--2--5:R-:W-:-:S04]  /*09d0*/  FADD R9, R9, -R0 ;  /* 0x8000000009097221 */ /* 0x024fc80000000000 */
[----:B------:R-:W-:Y:S01]  /*09e0*/  FFMA.SAT R21, R9, R10, 0.5 ;  /* 0x3f00000009157423 */ /* 0x000fe2000000200a */
[----:B---3--:R-:W-:-:S03]  /*09f0*/  FADD R25, R25, -R0 ;  /* 0x8000000019197221 */ /* 0x008fc60000000000 */
[----:B------:R-:W-:Y:S01]  /*0a00*/  FFMA.RM R14, R21, R8, 12582913 ;  /* 0x4b400001150e7423 */ /* 0x000fe20000004008 */
[----:B------:R-:W-:-:S03]  /*0a10*/  FFMA.SAT R21, R25, R10, 0.5 ;  /* 0x3f00000019157423 */ /* 0x000fc6000000200a */
[----:B------:R-:W-:Y:S01]  /*0a20*/  FADD R12, R14, -12583039 ;  /* 0xcb40007f0e0c7421 */ /* 0x000fe20000000000 */
[----:B----4-:R-:W-:-:S03]  /*0a30*/  FADD R23, R23, -R0 ;  /* 0x8000000017177221 */ /* 0x010fc60000000000 */
[----:B------:R-:W-:-:S04]  /*0a40*/  FFMA R12, R9, 1.4426950216293334961, -R12 ;  /* 0x3fb8aa3b090c7823 */ /* 0x000fc8000000080c */
[----:B------:R-:W-:Y:S01]  /*0a50*/  FFMA R16, R9, 1.925963033500011079e-08, R12 ;  /* 0x32a5706009107823 */ /* 0x000fe2000000000c */
[----:B------:R-:W-:Y:S01]  /*0a60*/  FFMA.RM R9, R21, R8, 12582913 ;  /* 0x4b40000115097423 */ /* 0x000fe20000004008 */
[----:B------:R-:W-:-:S03]  /*0a70*/  FADD R21, R27, -R0 ;  /* 0x800000001b157221 */ /* 0x000fc60000000000 */
[----:B------:R-:W-:Y:S01]  /*0a80*/  FADD R12, R9, -12583039 ;  /* 0xcb40007f090c7421 */ /* 0x000fe20000000000 */
[----:B------:R-:W0:Y:S01]  /*0a90*/  MUFU.EX2 R16, R16 ;  /* 0x0000001000107308 */ /* 0x000e220000000800 */
[----:B------:R-:W-:Y:S02]  /*0aa0*/  FFMA.SAT R27, R21, R10, 0.5 ;  /* 0x3f000000151b7423 */ /* 0x000fe4000000200a */
[----:B------:R-:W-:Y:S02]  /*0ab0*/  FFMA R18, R25, 1.4426950216293334961, -R12 ;  /* 0x3fb8aa3b19127823 */ /* 0x000fe4000000080c */
[----:B------:R-:W-:Y:S01]  /*0ac0*/  FFMA.RM R12, R27, R8, 12582913 ;  /* 0x4b4000011b0c7423 */ /* 0x000fe20000004008 */
[----:B------:R-:W-:Y:S01]  /*0ad0*/  FFMA.SAT R27, R23, R10, 0.5 ;  /* 0x3f000000171b7423 */ /* 0x000fe2000000200a */
[----:B------:R-:W-:Y:S01]  /*0ae0*/  FFMA R20, R25, 1.925963033500011079e-08, R18 ;  /* 0x32a5706019147823 */ /* 0x000fe20000000012 */
[--C-:B------:R-:W-:Y:S01]  /*0af0*/  FADD R25, R13, -R0.reuse ;  /* 0x800000000d197221 */ /* 0x100fe20000000000 */
[----:B------:R-:W-:Y:S01]  /*0b00*/  SHF.L.U32 R18, R14, 0x17, RZ ;  /* 0x000000170e127819 */ /* 0x000fe200000006ff */
[----:B------:R-:W-:Y:S01]  /*0b10*/  FADD R22, R12, -12583039 ;  /* 0xcb40007f0c167421 */ /* 0x000fe20000000000 */
[----:B------:R-:W-:Y:S01]  /*0b20*/  FFMA.RM R13, R27, R8, 12582913 ;  /* 0x4b4000011b0d7423 */ /* 0x000fe20000004008 */
[----:B------:R-:W-:Y:S01]  /*0b30*/  FFMA.SAT R29, R25, R10, 0.5 ;  /* 0x3f000000191d7423 */ /* 0x000fe2000000200a */
[----:B------:R-:W-:Y:S01]  /*0b40*/  FADD R27, R19, -R0 ;  /* 0x80000000131b7221 */ /* 0x000fe20000000000 */
[----:B------:R-:W-:Y:S01]  /*0b50*/  FFMA R22, R21, 1.4426950216293334961, -R22 ;  /* 0x3fb8aa3b15167823 */ /* 0x000fe20000000816 */
[----:B------:R-:W-:Y:S01]  /*0b60*/  FADD R24, R13, -12583039 ;  /* 0xcb40007f0d187421 */ /* 0x000fe20000000000 */
[----:B------:R1:W2:Y:S01]  /*0b70*/  MUFU.EX2 R14, R20 ;  /* 0x00000014000e7308 */ /* 0x0002a20000000800 */
[----:B0-----:R-:W-:Y:S01]  /*0b80*/  FFMA R17, R18, R16, R17 ;  /* 0x0000001012117223 */ /* 0x001fe20000000011 */
[----:B------:R-:W-:Y:S01]  /*0b90*/  FFMA.RM R16, R29, R8, 12582913 ;  /* 0x4b4000011d107423 */ /* 0x000fe20000004008 */
[----:B------:R-:W-:Y:S01]  /*0ba0*/  FFMA R18, R21, 1.925963033500011079e-08, R22 ;  /* 0x32a5706015127823 */ /* 0x000fe20000000016 */
[----:B------:R-:W-:Y:S01]  /*0bb0*/  FFMA R24, R23, 1.4426950216293334961, -R24 ;  /* 0x3fb8aa3b17187823 */ /* 0x000fe20000000818 */
[----:B------:R-:W-:Y:S01]  /*0bc0*/  FFMA.SAT R19, R27, R10, 0.5 ;  /* 0x3f0000001b137423 */ /* 0x000fe2000000200a */
[----:B------:R-:W-:Y:S01]  /*0bd0*/  FADD R22, R16, -12583039 ;  /* 0xcb40007f10167421 */ /* 0x000fe20000000000 */
[----:B------:R-:W-:Y:S01]  /*0be0*/  FADD R21, R11, -R0 ;  /* 0x800000000b157221 */ /* 0x000fe20000000000 */
[----:B------:R-:W-:Y:S01]  /*0bf0*/  FFMA R24, R23, 1.925963033500011079e-08, R24 ;  /* 0x32a5706017187823 */ /* 0x000fe20000000018 */
[----:B------:R-:W-:Y:S01]  /*0c00*/  FADD R23, R15, -R0 ;  /* 0x800000000f177221 */ /* 0x000fe20000000000 */
[----:B------:R-:W-:Y:S01]  /*0c10*/  FFMA R22, R25, 1.4426950216293334961, -R22 ;  /* 0x3fb8aa3b19167823 */ /* 0x000fe20000000816 */
[----:B------:R-:W-:Y:S01]  /*0c20*/  FFMA.RM R19, R19, R8, 12582913 ;  /* 0x4b40000113137423 */ /* 0x000fe20000004008 */
[----:B------:R-:W0:Y:S01]  /*0c30*/  MUFU.EX2 R18, R18 ;  /* 0x0000001200127308 */ /* 0x000e220000000800 */
[----:B------:R-:W-:Y:S01]  /*0c40*/  SHF.L.U32 R12, R12, 0x17, RZ ;  /* 0x000000170c0c7819 */ /* 0x000fe200000006ff */
[----:B-1----:R-:W-:Y:S01]  /*0c50*/  FFMA R20, R25, 1.925963033500011079e-08, R22 ;  /* 0x32a5706019147823 */ /* 0x002fe20000000016 */
[----:B------:R-:W-:Y:S01]  /*0c60*/  FFMA.SAT R25, R23, R10, 0.5 ;  /* 0x3f00000017197423 */ /* 0x000fe2000000200a */
[----:B------:R-:W-:Y:S01]  /*0c70*/  FADD R26, R19, -12583039 ;  /* 0xcb40007f131a7421 */ /* 0x000fe20000000000 */
[----:B------:R-:W-:-:S02]  /*0c80*/  SHF.L.U32 R22, R9, 0x17, RZ ;  /* 0x0000001709167819 */ /* 0x000fc400000006ff */
[----:B------:R-:W-:Y:S01]  /*0c90*/  FFMA.RM R11, R25, R8, 12582913 ;  /* 0x4b400001190b7423 */ /* 0x000fe20000004008 */
[----:B------:R-:W-:Y:S01]  /*0ca0*/  FFMA.SAT R25, R21, R10, 0.5 ;  /* 0x3f00000015197423 */ /* 0x000fe2000000200a */
[----:B------:R1:W3:Y:S01]  /*0cb0*/  MUFU.EX2 R15, R24 ;  /* 0x00000018000f7308 */ /* 0x0002e20000000800 */
[----:B------:R-:W-:Y:S01]  /*0cc0*/  FFMA R26, R27, 1.4426950216293334961, -R26 ;  /* 0x3fb8aa3b1b1a7823 */ /* 0x000fe2000000081a */
[----:B------:R-:W-:Y:S01]  /*0cd0*/  FADD R10, R11, -12583039 ;  /* 0xcb40007f0b0a7421 */ /* 0x000fe20000000000 */
[----:B------:R-:W-:Y:S01]  /*0ce0*/  FFMA.RM R8, R25, R8, 12582913 ;  /* 0x4b40000119087423 */ /* 0x000fe20000004008 */
[----:B--2---:R-:W-:Y:S01]  /*0cf0*/  FFMA R17, R22, R14, R17 ;  /* 0x0000000e16117223 */ /* 0x004fe20000000011 */
[----:B------:R-:W-:Y:S01]  /*0d00*/  FFMA R26, R27, 1.925963033500011079e-08, R26 ;  /* 0x32a570601b1a7823 */ /* 0x000fe2000000001a */
[----:B------:R-:W-:Y:S01]  /*0d10*/  SHF.L.U32 R13, R13, 0x17, RZ ;  /* 0x000000170d0d7819 */ /* 0x000fe200000006ff */
[----:B------:R-:W-:Y:S01]  /*0d20*/  FADD R28, R8, -12583039 ;  /* 0xcb40007f081c7421 */ /* 0x000fe20000000000 */
[----:B------:R-:W2:Y:S01]  /*0d30*/  MUFU.EX2 R20, R20 ;  /* 0x0000001400147308 */ /* 0x000ea20000000800 */
[----:B-1----:R-:W-:Y:S01]  /*0d40*/  FFMA R24, R23, 1.4426950216293334961, -R10 ;  /* 0x3fb8aa3b17187823 */ /* 0x002fe2000000080a */
[----:B0-----:R-:W-:Y:S01]  /*0d50*/  FFMA R12, R12, R18, R17 ;  /* 0x000000120c0c7223 */ /* 0x001fe20000000011 */
[----:B------:R-:W-:Y:S01]  /*0d60*/  FFMA R28, R21, 1.4426950216293334961, -R28 ;  /* 0x3fb8aa3b151c7823 */ /* 0x000fe2000000081c */
[----:B------:R-:W-:Y:S01]  /*0d70*/  SHF.L.U32 R16, R16, 0x17, RZ ;  /* 0x0000001710107819 */ /* 0x000fe200000006ff */
[----:B------:R-:W-:Y:S01]  /*0d80*/  FFMA R9, R23, 1.925963033500011079e-08, R24 ;  /* 0x32a5706017097823 */ /* 0x000fe20000000018 */
[----:B------:R-:W-:Y:S01]  /*0d90*/  SHF.L.U32 R11, R11, 0x17, RZ ;  /* 0x000000170b0b7819 */ /* 0x000fe200000006ff */
[----:B------:R-:W-:Y:S01]  /*0da0*/  FFMA R28, R21, 1.925963033500011079e-08, R28 ;  /* 0x32a57060151c7823 */ /* 0x000fe2000000001c */
[----:B------:R-:W0:Y:S01]  /*0db0*/  MUFU.EX2 R10, R26 ;  /* 0x0000001a000a7308 */ /* 0x000e220000000800 */
[----:B---3--:R-:W-:Y:S01]  /*0dc0*/  FFMA R13, R13, R15, R12 ;  /* 0x0000000f0d0d7223 */ /* 0x008fe2000000000c */
[----:B------:R-:W-:-:S02]  /*0dd0*/  SHF.L.U32 R12, R19, 0x17, RZ ;  /* 0x00000017130c7819 */ /* 0x000fc400000006ff */
[----:B------:R-:W-:-:S04]  /*0de0*/  SHF.L.U32 R8, R8, 0x17, RZ ;  /* 0x0000001708087819 */ /* 0x000fc800000006ff */
[----:B------:R-:W1:Y:S01]  /*0df0*/  MUFU.EX2 R9, R9 ;  /* 0x0000000900097308 */ /* 0x000e620000000800 */
[----:B--2---:R-:W-:-:S07]  /*0e00*/  FFMA R13, R16, R20, R13 ;  /* 0x00000014100d7223 */ /* 0x004fce000000000d */
[----:B------:R-:W2:Y:S01]  /*0e10*/  MUFU.EX2 R28, R28 ;  /* 0x0000001c001c7308 */ /* 0x000ea20000000800 */
[----:B0-----:R-:W-:-:S04]  /*0e20*/  FFMA R10, R12, R10, R13 ;  /* 0x0000000a0c0a7223 */ /* 0x001fc8000000000d */
[----:B-1----:R-:W-:-:S04]  /*0e30*/  FFMA R9, R11, R9, R10 ;  /* 0x000000090b097223 */ /* 0x002fc8000000000a */
[----:B--2---:R-:W-:Y:S01]  /*0e40*/  FFMA R17, R8, R28, R9 ;  /* 0x0000001c08117223 */ /* 0x004fe20000000009 */
[----:B------:R-:W-:Y:S06]  /*0e50*/  BRA.U UP1, `(.L_x_46) ;  /* 0xfffffff901a47547 */ /* 0x000fec000b83ffff */
.L_x_45:
[----:B------:R-:W-:Y:S05]  /*0e60*/  BRA.U !UP0, `(.L_x_44) ;  /* 0x0000000508ac7547 */ /* 0x000fea000b800000 */
[----:B------:R-:W-:Y:S02]  /*0e70*/  UISETP.GE.U32.AND UP0, UPT, UR6, 0x4, UPT ;  /* 0x000000040600788c */ /* 0x000fe4000bf06070 */
[----:B------:R-:W-:-:S04]  /*0e80*/  ULOP3.LUT UR7, UR5, 0x3, URZ, 0xc0, !UPT ;  /* 0x0000000305077892 */ /* 0x000fc8000f8ec0ff */
[----:B------:R-:W-:-:S03]  /*0e90*/  UISETP.NE.AND UP1, UPT, UR7, URZ, UPT ;  /* 0x000000ff0700728c */ /* 0x000fc6000bf25270 */
[----:B------:R-:W-:Y:S08]  /*0ea0*/  BRA.U !UP0, `(.L_x_47) ;  /* 0x0000000108cc7547 */ /* 0x000ff0000b800000 */
[----:B------:R-:W0:Y:S01]  /*0eb0*/  LDC.64 R8, c[0x0][0x380] ;  /* 0x0000e000ff087b82 */ /* 0x000e220000000a00 */
[----:B------:R-:W1:Y:S01]  /*0ec0*/  LDCU.64 UR10, c[0x0][0x380] ;  /* 0x00007000ff0a77ac */ /* 0x000e620008000a00 */
[C---:B------:R-:W-:Y:S02]  /*0ed0*/  IADD3 R5, PT, PT, R6.reuse, UR4, RZ ;  /* 0x0000000406057c10 */ /* 0x040fe4000fffe0ff */
[----:B------:R-:W-:-:S03]  /*0ee0*/  IADD3 R4, P0, PT, R6, UR4, RZ ;  /* 0x0000000406047c10 */ /* 0x000fc6000ff1e0ff */
[----:B0-----:R-:W-:Y:S01]  /*0ef0*/  IMAD.WIDE.U32 R8, R5, 0x4, R8 ;  /* 0x0000000405087825 */ /* 0x001fe200078e0008 */
[----:B------:R-:W-:Y:S02]  /*0f00*/  IADD3.X R5, PT, PT, RZ, RZ, RZ, P0, !PT ;  /* 0x000000ffff057210 */ /* 0x000fe400007fe4ff */
[----:B-1----:R-:W-:-:S03]  /*0f10*/  LEA R12, P0, R4, UR10, 0x2 ;  /* 0x0000000a040c7c11 */ /* 0x002fc6000f8010ff */
[----:B------:R-:W2:Y:S01]  /*0f20*/  LDG.E R9, desc[UR8][R8.64] ;  /* 0x0000000808097981 */ /* 0x000ea2000c1e1900 */
[----:B------:R-:W-:-:S05]  /*0f30*/  LEA.HI.X R13, R4, UR11, R5, 0x2, P0 ;  /* 0x0000000b040d7c11 */ /* 0x000fca00080f1405 */
[----:B------:R-:W3:Y:S04]  /*0f40*/  LDG.E R5, desc[UR8][R12.64+0x4] ;  /* 0x000004080c057981 */ /* 0x000ee8000c1e1900 */
[----:B------:R-:W4:Y:S04]  /*0f50*/  LDG.E R15, desc[UR8][R12.64+0x8] ;  /* 0x000008080c0f7981 */ /* 0x000f28000c1e1900 */
[----:B------:R-:W4:Y:S01]  /*0f60*/  LDG.E R19, desc[UR8][R12.64+0xc] ;  /* 0x00000c080c137981 */ /* 0x000f22000c1e1900 */
[----:B------:R-:W-:Y:S01]  /*0f70*/  HFMA2 R21, -RZ, RZ, 0.96630859375, -0.0022525787353515625 ;  /* 0x3bbb989dff157431 */ /* 0x000fe200000001ff */
[----:B------:R-:W-:Y:S01]  /*0f80*/  MOV R11, 0x437c0000 ;  /* 0x437c0000000b7802 */ /* 0x000fe20000000f00 */
[----:B------:R-:W-:Y:S01]  /*0f90*/  UIADD3 UR4, UPT, UPT, UR4, 0x4, URZ ;  /* 0x0000000404047890 */ /* 0x000fe2000fffe0ff */
[----:B--2--5:R-:W-:-:S04]  /*0fa0*/  FADD R10, R9, -R0 ;  /* 0x80000000090a7221 */ /* 0x024fc80000000000 */
[----:B------:R-:W-:Y:S01]  /*0fb0*/  FFMA.SAT R4, R10, R21, 0.5 ;  /* 0x3f0000000a047423 */ /* 0x000fe20000002015 */
[----:B---3--:R-:W-:-:S03]  /*0fc0*/  FADD R14, R5, -R0 ;  /* 0x80000000050e7221 */ /* 0x008fc60000000000 */
[----:B------:R-:W-:Y:S01]  /*0fd0*/  FFMA.RM R4, R4, R11, 12582913 ;  /* 0x4b40000104047423 */ /* 0x000fe2000000400b */
[-C--:B------:R-:W-:Y:S01]  /*0fe0*/  FFMA.SAT R16, R14, R21.reuse, 0.5 ;  /* 0x3f0000000e107423 */ /* 0x080fe20000002015 */
[--C-:B----4-:R-:W-:Y:S02]  /*0ff0*/  FADD R8, R15, -R0.reuse ;  /* 0x800000000f087221 */ /* 0x110fe40000000000 */
[C---:B------:R-:W-:Y:S01]  /*1000*/  FADD R5, R4.reuse, -12583039 ;  /* 0xcb40007f04057421 */ /* 0x040fe20000000000 */
[----:B------:R-:W-:Y:S01]  /*1010*/  SHF.L.U32 R4, R4, 0x17, RZ ;  /* 0x0000001704047819 */ /* 0x000fe200000006ff */
[----:B------:R-:W-:Y:S01]  /*1020*/  FADD R19, R19, -R0 ;  /* 0x8000000013137221 */ /* 0x000fe20000000000 */
[----:B------:R-:W-:Y:S01]  /*1030*/  FFMA.SAT R12, R8, R21, 0.5 ;  /* 0x3f000000080c7423 */ /* 0x000fe20000002015 */
[----:B------:R-:W-:Y:S01]  /*1040*/  FFMA R9, R10, 1.4426950216293334961, -R5 ;  /* 0x3fb8aa3b0a097823 */ /* 0x000fe20000000805 */
[----:B------:R-:W-:-:S03]  /*1050*/  FFMA.RM R5, R16, R11, 12582913 ;  /* 0x4b40000110057423 */ /* 0x000fc6000000400b */
[----:B------:R-:W-:Y:S01]  /*1060*/  FFMA R10, R10, 1.925963033500011079e-08, R9 ;  /* 0x32a570600a0a7823 */ /* 0x000fe20000000009 */
[----:B------:R-:W-:Y:S01]  /*1070*/  FADD R13, R5, -12583039 ;  /* 0xcb40007f050d7421 */ /* 0x000fe20000000000 */
[----:B------:R-:W-:Y:S01]  /*1080*/  FFMA.RM R9, R12, R11, 12582913 ;  /* 0x4b4000010c097423 */ /* 0x000fe2000000400b */
[----:B------:R-:W-:Y:S01]  /*1090*/  FFMA.SAT R12, R19, R21, 0.5 ;  /* 0x3f000000130c7423 */ /* 0x000fe20000002015 */
[----:B------:R-:W-:Y:S01]  /*10a0*/  SHF.L.U32 R5, R5, 0x17, RZ ;  /* 0x0000001705057819 */ /* 0x000fe200000006ff */
[----:B------:R-:W-:Y:S01]  /*10b0*/  FFMA R13, R14, 1.4426950216293334961, -R13 ;  /* 0x3fb8aa3b0e0d7823 */ /* 0x000fe2000000080d */
[C---:B------:R-:W-:Y:S01]  /*10c0*/  FADD R15, R9.reuse, -12583039 ;  /* 0xcb40007f090f7421 */ /* 0x040fe20000000000 */
[----:B------:R-:W-:Y:S01]  /*10d0*/  FFMA.RM R12, R12, R11, 12582913 ;  /* 0x4b4000010c0c7423 */ /* 0x000fe2000000400b */
[----:B------:R-:W0:Y:S01]  /*10e0*/  MUFU.EX2 R10, R10 ;  /* 0x0000000a000a7308 */ /* 0x000e220000000800 */
[----:B------:R-:W-:Y:S01]  /*10f0*/  FFMA R13, R14, 1.925963033500011079e-08, R13 ;  /* 0x32a570600e0d7823 */ /* 0x000fe2000000000d */
[----:B------:R-:W-:Y:S01]  /*1100*/  FFMA R15, R8, 1.4426950216293334961, -R15 ;  /* 0x3fb8aa3b080f7823 */ /* 0x000fe2000000080f */
[----:B------:R-:W-:Y:S01]  /*1110*/  FADD R14, R12, -12583039 ;  /* 0xcb40007f0c0e7421 */ /* 0x000fe20000000000 */
[----:B------:R-:W-:-:S02]  /*1120*/  IMAD.SHL.U32 R9, R9, 0x800000, RZ ;  /* 0x0080000009097824 */ /* 0x000fc400078e00ff */
[----:B------:R-:W-:Y:S01]  /*1130*/  FFMA R15, R8, 1.925963033500011079e-08, R15 ;  /* 0x32a57060080f7823 */ /* 0x000fe2000000000f */
[C---:B------:R-:W-:Y:S01]  /*1140*/  FFMA R14, R19.reuse, 1.4426950216293334961, -R14 ;  /* 0x3fb8aa3b130e7823 */ /* 0x040fe2000000080e */
[----:B------:R-:W1:Y:S03]  /*1150*/  MUFU.EX2 R13, R13 ;  /* 0x0000000d000d7308 */ /* 0x000e660000000800 */
[----:B------:R-:W-:-:S05]  /*1160*/  FFMA R14, R19, 1.925963033500011079e-08, R14 ;  /* 0x32a57060130e7823 */ /* 0x000fca000000000e */
[----:B------:R-:W2:Y:S01]  /*1170*/  MUFU.EX2 R15, R15 ;  /* 0x0000000f000f7308 */ /* 0x000ea20000000800 */
[----:B0-----:R-:W-:Y:S01]  /*1180*/  FFMA R4, R4, R10, R17 ;  /* 0x0000000a04047223 */ /* 0x001fe20000000011 */
[----:B------:R-:W-:-:S06]  /*1190*/  SHF.L.U32 R17, R12, 0x17, RZ ;  /* 0x000000170c117819 */ /* 0x000fcc00000006ff */
[----:B------:R-:W0:Y:S01]  /*11a0*/  MUFU.EX2 R14, R14 ;  /* 0x0000000e000e7308 */ /* 0x000e220000000800 */
[----:B-1----:R-:W-:-:S04]  /*11b0*/  FFMA R4, R5, R13, R4 ;  /* 0x0000000d05047223 */ /* 0x002fc80000000004 */
[----:B--2---:R-:W-:-:S04]  /*11c0*/  FFMA R4, R9, R15, R4 ;  /* 0x0000000f09047223 */ /* 0x004fc80000000004 */
[----:B0-----:R-:W-:-:S07]  /*11d0*/  FFMA R17, R17, R14, R4 ;  /* 0x0000000e11117223 */ /* 0x001fce0000000004 */
.L_x_47:
[----:B------:R-:W-:Y:S05]  /*11e0*/  BRA.U !UP1, `(.L_x_44) ;  /* 0x0000000109cc7547 */ /* 0x000fea000b800000 */
[----:B------:R-:W-:Y:S02]  /*11f0*/  UISETP.NE.AND UP0, UPT, UR7, 0x1, UPT ;  /* 0x000000010700788c */ /* 0x000fe4000bf05270 */
[----:B------:R-:W-:-:S04]  /*1200*/  ULOP3.LUT UR5, UR5, 0x1, URZ, 0xc0, !UPT ;  /* 0x0000000105057892 */ /* 0x000fc8000f8ec0ff */
[----:B------:R-:W-:-:S03]  /*1210*/  UISETP.NE.U32.AND UP1, UPT, UR5, 0x1, UPT ;  /* 0x000000010500788c */ /* 0x000fc6000bf25070 */
        /* <DEDUP_REMOVED lines=9> */
[----:B------:R-:W-:-:S06]  /*12b0*/  LEA.HI.X R9, R10, UR7, R9, 0x2, P0 ;  /* 0x000000070a097c11 */ /* 0x000fcc00080f1409 */
[----:B------:R-:W3:Y:S01]  /*12c0*/  LDG.E R9, desc[UR8][R8.64+0x4] ;  /* 0x0000040808097981 */ /* 0x000ee2000c1e1900 */
[----:B------:R-:W-:Y:S01]  /*12d0*/  HFMA2 R11, -RZ, RZ, 0.96630859375, -0.0022525787353515625 ;  /* 0x3bbb989dff0b7431 */ /* 0x000fe200000001ff */
[----:B------:R-:W-:Y:S01]  /*12e0*/  MOV R13, 0x437c0000 ;  /* 0x437c0000000d7802 */ /* 0x000fe20000000f00 */
[----:B------:R-:W-:Y:S01]  /*12f0*/  UIADD3 UR4, UPT, UPT, UR4, 0x2, URZ ;  /* 0x0000000204047890 */ /* 0x000fe2000fffe0ff */
[----:B--2--5:R-:W-:-:S04]  /*1300*/  FADD R10, R5, -R0 ;  /* 0x80000000050a7221 */ /* 0x024fc80000000000 */
[----:B------:R-:W-:Y:S01]  /*1310*/  FFMA.SAT R12, R10, R11, 0.5 ;  /* 0x3f0000000a0c7423 */ /* 0x000fe2000000200b */
[----:B---3--:R-:W-:-:S03]  /*1320*/  FADD R14, R9, -R0 ;  /* 0x80000000090e7221 */ /* 0x008fc60000000000 */
[----:B------:R-:W-:Y:S01]  /*1330*/  FFMA.RM R12, R12, R13, 12582913 ;  /* 0x4b4000010c0c7423 */ /* 0x000fe2000000400d */
[----:B------:R-:W-:-:S03]  /*1340*/  FFMA.SAT R16, R14, R11, 0.5 ;  /* 0x3f0000000e107423 */ /* 0x000fc6000000200b */
[C---:B------:R-:W-:Y:S01]  /*1350*/  FADD R15, R12.reuse, -12583039 ;  /* 0xcb40007f0c0f7421 */ /* 0x040fe20000000000 */
[----:B------:R-:W-:Y:S01]  /*1360*/  SHF.L.U32 R12, R12, 0x17, RZ ;  /* 0x000000170c0c7819 */ /* 0x000fe200000006ff */
[----:B------:R-:W-:Y:S02]  /*1370*/  FFMA.RM R16, R16, R13, 12582913 ;  /* 0x4b40000110107423 */ /* 0x000fe4000000400d */
[----:B------:R-:W-:Y:S02]  /*1380*/  FFMA R15, R10, 1.4426950216293334961, -R15 ;  /* 0x3fb8aa3b0a0f7823 */ /* 0x000fe4000000080f */
[----:B------:R-:W-:Y:S02]  /*1390*/  FADD R5, R16, -12583039 ;  /* 0xcb40007f10057421 */ /* 0x000fe40000000000 */
[----:B------:R-:W-:Y:S01]  /*13a0*/  FFMA R15, R10, 1.925963033500011079e-08, R15 ;  /* 0x32a570600a0f7823 */ /* 0x000fe2000000000f */
[----:B------:R-:W-:Y:S01]  /*13b0*/  SHF.L.U32 R9, R16, 0x17, RZ ;  /* 0x0000001710097819 */ /* 0x000fe200000006ff */
[----:B------:R-:W-:-:S04]  /*13c0*/  FFMA R5, R14, 1.4426950216293334961, -R5 ;  /* 0x3fb8aa3b0e057823 */ /* 0x000fc80000000805 */
[----:B------:R-:W0:Y:S01]  /*13d0*/  MUFU.EX2 R15, R15 ;  /* 0x0000000f000f7308 */ /* 0x000e220000000800 */
[----:B------:R-:W-:-:S07]  /*13e0*/  FFMA R5, R14, 1.925963033500011079e-08, R5 ;  /* 0x32a570600e057823 */ /* 0x000fce0000000005 */
[----:B------:R-:W1:Y:S01]  /*13f0*/  MUFU.EX2 R5, R5 ;  /* 0x0000000500057308 */ /* 0x000e620000000800 */
[----:B0-----:R-:W-:-:S04]  /*1400*/  FFMA R12, R12, R15, R17 ;  /* 0x0000000f0c0c7223 */ /* 0x001fc80000000011 */
[----:B-1----:R-:W-:-:S07]  /*1410*/  FFMA R17, R9, R5, R12 ;  /* 0x0000000509117223 */ /* 0x002fce000000000c */
.L_x_48:
[----:B------:R-:W-:Y:S05]  /*1420*/  BRA.U UP1, `(.L_x_44) ;  /* 0x00000001013c7547 */ /* 0x000fea000b800000 */
[----:B------:R-:W0:Y:S01]  /*1430*/  LDC.64 R4, c[0x0][0x380] ;  /* 0x0000e000ff047b82 */ /* 0x000e220000000a00 */
[----:B------:R-:W-:-:S05]  /*1440*/  IADD3 R9, PT, PT, R6, UR4, RZ ;  /* 0x0000000406097c10 */ /* 0x000fca000fffe0ff */
[----:B0-----:R-:W-:-:S06]  /*1450*/  IMAD.WIDE.U32 R4, R9, 0x4, R4 ;  /* 0x0000000409047825 */ /* 0x001fcc00078e0004 */
[----:B------:R-:W2:Y:S01]  /*1460*/  LDG.E R5, desc[UR8][R4.64] ;  /* 0x0000000804057981 */ /* 0x000ea2000c1e1900 */
[----:B------:R-:W-:Y:S01]  /*1470*/  HFMA2 R9, -RZ, RZ, 0.96630859375, -0.0022525787353515625 ;  /* 0x3bbb989dff097431 */ /* 0x000fe200000001ff */
[----:B------:R-:W-:Y:S01]  /*1480*/  MOV R10, 0x437c0000 ;  /* 0x437c0000000a7802 */ /* 0x000fe20000000f00 */
[----:B--2--5:R-:W-:-:S04]  /*1490*/  FADD R8, R5, -R0 ;  /* 0x8000000005087221 */ /* 0x024fc80000000000 */
[----:B------:R-:W-:-:S04]  /*14a0*/  FFMA.SAT R9, R8, R9, 0.5 ;  /* 0x3f00000008097423 */ /* 0x000fc80000002009 */
[----:B------:R-:W-:-:S04]  /*14b0*/  FFMA.RM R9, R9, R10, 12582913 ;  /* 0x4b40000109097423 */ /* 0x000fc8000000400a */
[----:B------:R-:W-:-:S04]  /*14c0*/  FADD R11, R9, -12583039 ;  /* 0xcb40007f090b7421 */ /* 0x000fc80000000000 */
[----:B------:R-:W-:-:S04]  /*14d0*/  FFMA R11, R8, 1.4426950216293334961, -R11 ;  /* 0x3fb8aa3b080b7823 */ /* 0x000fc8000000080b */
[----:B------:R-:W-:Y:S01]  /*14e0*/  FFMA R11, R8, 1.925963033500011079e-08, R11 ;  /* 0x32a57060080b7823 */ /* 0x000fe2000000000b */
[----:B------:R-:W-:-:S05]  /*14f0*/  SHF.L.U32 R8, R9, 0x17, RZ ;  /* 0x0000001709087819 */ /* 0x000fca00000006ff */
[----:B------:R-:W0:Y:S02]  /*1500*/  MUFU.EX2 R11, R11 ;  /* 0x0000000b000b7308 */ /* 0x000e240000000800 */
[----:B0-----:R-:W-:-:S07]  /*1510*/  FFMA R17, R8, R11, R17 ;  /* 0x0000000b08117223 */ /* 0x001fce0000000011 */
.L_x_44:
[----:B------:R-:W-:-:S06]  /*1520*/  IMAD.WIDE R2, R7, 0x4, R2 ;  /* 0x0000000407027825 */ /* 0x000fcc00078e0202 */
[----:B------:R-:W2:Y:S01]  /*1530*/  LDG.E R3, desc[UR8][R2.64] ;  /* 0x0000000802037981 */ /* 0x000ea2000c1e1900 */
[----:B------:R-:W-:Y:S01]  /*1540*/  MOV R5, 0x3bbb989d ;  /* 0x3bbb989d00057802 */ /* 0x000fe20000000f00 */
[----:B------:R-:W0:Y:S01]  /*1550*/  MUFU.RCP R8, R17 ;  /* 0x0000001100087308 */ /* 0x000e220000001000 */
[----:B------:R-:W-:Y:S01]  /*1560*/  MOV R9, 0x437c0000 ;  /* 0x437c000000097802 */ /* 0x000fe20000000f00 */
[----:B------:R-:W-:Y:S01]  /*1570*/  BSSY.RECONVERGENT B0, `(.L_x_49) ;  /* 0x0000016000007945 */ /* 0x000fe20003800200 */
[----:B------:R-:W-:Y:S01]  /*1580*/  IADD3 R6, PT, PT, R7, R6, RZ ;  /* 0x0000000607067210 */ /* 0x000fe20007ffe0ff */
[----:B--2--5:R-:W-:Y:S01]  /*1590*/  FADD R0, R3, -R0 ;  /* 0x8000000003007221 */ /* 0x024fe20000000000 */
[----:B0-----:R-:W-:-:S03]  /*15a0*/  FFMA R3, R8, -R17, 1 ;  /* 0x3f80000008037423 */ /* 0x001fc60000000811 */
[----:B------:R-:W-:Y:S01]  /*15b0*/  FFMA.SAT R4, R0, R5, 0.5 ;  /* 0x3f00000000047423 */ /* 0x000fe20000002005 */
[----:B------:R-:W-:-:S03]  /*15c0*/  FFMA R3, R8, R3, R8 ;  /* 0x0000000308037223 */ /* 0x000fc60000000008 */
[----:B------:R-:W-:-:S04]  /*15d0*/  FFMA.RM R4, R4, R9, 12582913 ;  /* 0x4b40000104047423 */ /* 0x000fc80000004009 */
[----:B------:R-:W-:-:S04]  /*15e0*/  FADD R5, R4, -12583039 ;  /* 0xcb40007f04057421 */ /* 0x000fc80000000000 */
[----:B------:R-:W-:-:S04]  /*15f0*/  FFMA R5, R0, 1.4426950216293334961, -R5 ;  /* 0x3fb8aa3b00057823 */ /* 0x000fc80000000805 */
[----:B------:R-:W-:Y:S01]  /*1600*/  FFMA R5, R0, 1.925963033500011079e-08, R5 ;  /* 0x32a5706000057823 */ /* 0x000fe20000000005 */
[----:B------:R-:W-:-:S05]  /*1610*/  SHF.L.U32 R0, R4, 0x17, RZ ;  /* 0x0000001704007819 */ /* 0x000fca00000006ff */
[----:B------:R-:W0:Y:S02]  /*1620*/  MUFU.EX2 R5, R5 ;  /* 0x0000000500057308 */ /* 0x000e240000000800 */
[----:B0-----:R-:W-:-:S06]  /*1630*/  FMUL R0, R0, R5 ;  /* 0x0000000500007220 */ /* 0x001fcc0000400000 */
[----:B------:R-:W0:Y:S01]  /*1640*/  FCHK P0, R0, R17 ;  /* 0x0000001100007302 */ /* 0x000e220000000000 */
[----:B------:R-:W-:-:S04]  /*1650*/  FFMA R2, R0, R3, RZ ;  /* 0x0000000300027223 */ /* 0x000fc800000000ff */
[----:B------:R-:W-:-:S04]  /*1660*/  FFMA R4, R2, -R17, R0 ;  /* 0x8000001102047223 */ /* 0x000fc80000000000 */
[----:B------:R-:W-:Y:S01]  /*1670*/  FFMA R9, R3, R4, R2 ;  /* 0x0000000403097223 */ /* 0x000fe20000000002 */
[----:B0-----:R-:W-:Y:S06]  /*1680*/  @!P0 BRA `(.L_x_50) ;  /* 0x0000000000108947 */ /* 0x001fec0003800000 */
[----:B------:R-:W-:Y:S02]  /*1690*/  MOV R3, R17 ;  /* 0x0000001100037202 */ /* 0x000fe40000000f00 */
[----:B------:R-:W-:-:S07]  /*16a0*/  MOV R2, 0x16c0 ;  /* 0x000016c000027802 */ /* 0x000fce0000000f00 */
[----:B------:R-:W-:Y:S05]  /*16b0*/  CALL.REL.NOINC `($__internal_2_$__cuda_sm3x_div_rn_noftz_f32_slowpath) ;  /* 0x0000000000187944 */ /* 0x000fea0003c00000 */
[----:B------:R-:W-:-:S07]  /*16c0*/  IMAD.MOV.U32 R9, RZ, RZ, R0 ;  /* 0x000000ffff097224 */ /* 0x000fce00078e0000 */
.L_x_50:
[----:B------:R-:W-:Y:S05]  /*16d0*/  BSYNC.RECONVERGENT B0 ;  /* 0x0000000000007941 */ /* 0x000fea0003800200 */
.L_x_49:
[----:B------:R-:W0:Y:S02]  /*16e0*/  LDC.64 R2, c[0x0][0x388] ;  /* 0x0000e200ff027b82 */ /* 0x000e240000000a00 */
[----:B0-----:R-:W-:-:S05]  /*16f0*/  IMAD.WIDE R6, R6, 0x4, R2 ;  /* 0x0000000406067825 */ /* 0x001fca00078e0202 */
[----:B------:R-:W-:Y:S01]  /*1700*/  STG.E desc[UR8][R6.64], R9 ;  /* 0x0000000906007986 */ /* 0x000fe2000c101908 */
[----:B------:R-:W-:Y:S05]  /*1710*/  EXIT ;  /* 0x000000000000794d */ /* 0x000fea0003800000 */
        .weak           $__internal_2_$__cuda_sm3x_div_rn_noftz_f32_slowpath
        .type           $__internal_2_$__cuda_sm3x_div_rn_noftz_f32_slowpath,@function
        .size           $__internal_2_$__cuda_sm3x_div_rn_noftz_f32_slowpath,(.L_x_73 - $__internal_2_$__cuda_sm3x_div_rn_noftz_f32_slowpath)
$__internal_2_$__cuda_sm3x_div_rn_noftz_f32_slowpath:
[----:B------:R-:W-:Y:S01]  /*1720*/  SHF.R.U32.HI R5, RZ, 0x17, R3 ;  /* 0x00000017ff057819 */ /* 0x000fe20000011603 */
[----:B------:R-:W-:Y:S01]  /*1730*/  BSSY.RECONVERGENT B1, `(.L_x_51) ;  /* 0x0000063000017945 */ /* 0x000fe20003800200 */
[----:B------:R-:W-:Y:S02]  /*1740*/  SHF.R.U32.HI R4, RZ, 0x17, R0 ;  /* 0x00000017ff047819 */ /* 0x000fe40000011600 */
[----:B------:R-:W-:Y:S02]  /*1750*/  LOP3.LUT R12, R5, 0xff, RZ, 0xc0, !PT ;  /* 0x000000ff050c7812 */ /* 0x000fe400078ec0ff */
[----:B------:R-:W-:Y:S02]  /*1760*/  LOP3.LUT R10, R4, 0xff, RZ, 0xc0, !PT ;  /* 0x000000ff040a7812 */ /* 0x000fe400078ec0ff */
[----:B------:R-:W-:Y:S02]  /*1770*/  IADD3 R8, PT, PT, R12, -0x1, RZ ;  /* 0xffffffff0c087810 */ /* 0x000fe40007ffe0ff */
[----:B------:R-:W-:-:S02]  /*1780*/  IADD3 R7, PT, PT, R10, -0x1, RZ ;  /* 0xffffffff0a077810 */ /* 0x000fc40007ffe0ff */
[----:B------:R-:W-:Y:S02]  /*1790*/  ISETP.GT.U32.AND P0, PT, R8, 0xfd, PT ;  /* 0x000000fd0800780c */ /* 0x000fe40003f04070 */
[----:B------:R-:W-:Y:S02]  /*17a0*/  MOV R4, R0 ;  /* 0x0000000000047202 */ /* 0x000fe40000000f00 */
[----:B------:R-:W-:-:S13]  /*17b0*/  ISETP.GT.U32.OR P0, PT, R7, 0xfd, P0 ;  /* 0x000000fd0700780c */ /* 0x000fda0000704470 */
[----:B------:R-:W-:Y:S01]  /*17c0*/  @!P0 MOV R5, RZ ;  /* 0x000000ff00058202 */ /* 0x000fe20000000f00 */
[----:B------:R-:W-:Y:S06]  /*17d0*/  @!P0 BRA `(.L_x_52) ;  /* 0x00000000005c8947 */ /* 0x000fec0003800000 */
[----:B------:R-:W-:Y:S02]  /*17e0*/  FSETP.GTU.FTZ.AND P1, PT, |R3|, +INF , PT ;  /* 0x7f8000000300780b */ /* 0x000fe40003f3c200 */
        /* <DEDUP_REMOVED lines=22> */
.L_x_52:
[----:B------:R-:W-:Y:S01]  /*1950*/  LEA R0, R12, 0xc0800000, 0x17 ;  /* 0xc08000000c007811 */ /* 0x000fe200078eb8ff */
[----:B------:R-:W-:Y:S03]  /*1960*/  BSSY.RECONVERGENT B2, `(.L_x_57) ;  /* 0x0000036000027945 */ /* 0x000fe60003800200 */
[----:B------:R-:W-:Y:S02]  /*1970*/  IADD3 R7, PT, PT, -R0, R3, RZ ;  /* 0x0000000300077210 */ /* 0x000fe40007ffe1ff */
[----:B------:R-:W-:Y:S02]  /*1980*/  IADD3 R3, PT, PT, R10, -0x7f, RZ ;  /* 0xffffff810a037810 */ /* 0x000fe40007ffe0ff */
[----:B------:R-:W0:Y:S01]  /*1990*/  MUFU.RCP R8, R7 ;  /* 0x0000000700087308 */ /* 0x000e220000001000 */
[----:B------:R-:W-:Y:S02]  /*19a0*/  FADD.FTZ R9, -R7, -RZ ;  /* 0x800000ff07097221 */ /* 0x000fe40000010100 */
[----:B------:R-:W-:-:S02]  /*19b0*/  IMAD R0, R3, -0x800000, R4 ;  /* 0xff80000003007824 */ /* 0x000fc400078e0204 */
[----:B0-----:R-:W-:-:S04]  /*19c0*/  FFMA R11, R8, R9, 1 ;  /* 0x3f800000080b7423 */ /* 0x001fc80000000009 */
[----:B------:R-:W-:-:S04]  /*19d0*/  FFMA R13, R8, R11, R8 ;  /* 0x0000000b080d7223 */ /* 0x000fc80000000008 */
[----:B------:R-:W-:-:S04]  /*19e0*/  FFMA R4, R0, R13, RZ ;  /* 0x0000000d00047223 */ /* 0x000fc800000000ff */
[----:B------:R-:W-:-:S04]  /*19f0*/  FFMA R11, R9, R4, R0 ;  /* 0x00000004090b7223 */ /* 0x000fc80000000000 */
[----:B------:R-:W-:Y:S01]  /*1a00*/  FFMA R8, R13, R11, R4 ;  /* 0x0000000b0d087223 */ /* 0x000fe20000000004 */
[----:B------:R-:W-:-:S03]  /*1a10*/  IADD3 R4, PT, PT, R3, 0x7f, -R12 ;  /* 0x0000007f03047810 */ /* 0x000fc60007ffe80c */
[----:B------:R-:W-:Y:S01]  /*1a20*/  FFMA R9, R9, R8, R0 ;  /* 0x0000000809097223 */ /* 0x000fe20000000000 */
[----:B------:R-:W-:-:S03]  /*1a30*/  IADD3 R4, PT, PT, R4, R5, RZ ;  /* 0x0000000504047210 */ /* 0x000fc60007ffe0ff */
[----:B------:R-:W-:-:S05]  /*1a40*/  FFMA R0, R13, R9, R8 ;  /* 0x000000090d007223 */ /* 0x000fca0000000008 */
[----:B------:R-:W-:-:S04]  /*1a50*/  SHF.R.U32.HI R3, RZ, 0x17, R0 ;  /* 0x00000017ff037819 */ /* 0x000fc80000011600 */
[----:B------:R-:W-:-:S04]  /*1a60*/  LOP3.LUT R3, R3, 0xff, RZ, 0xc0, !PT ;  /* 0x000000ff03037812 */ /* 0x000fc800078ec0ff */
[----:B------:R-:W-:-:S04]  /*1a70*/  IADD3 R7, PT, PT, R3, R4, RZ ;  /* 0x0000000403077210 */ /* 0x000fc80007ffe0ff */
        /* <DEDUP_REMOVED lines=11> */
[-CC-:B------:R-:W-:Y:S01]  /*1b30*/  FFMA.RM R4, R13, R9.reuse, R8.reuse ;  /* 0x000000090d047223 */ /* 0x180fe20000004008 */
[C---:B------:R-:W-:Y:S02]  /*1b40*/  ISETP.NE.AND P2, PT, R7.reuse, RZ, PT ;  /* 0x000000ff0700720c */ /* 0x040fe40003f45270 */
[----:B------:R-:W-:Y:S02]  /*1b50*/  ISETP.NE.AND P1, PT, R7, RZ, PT ;  /* 0x000000ff0700720c */ /* 0x000fe40003f25270 */
[----:B------:R-:W-:Y:S01]  /*1b60*/  LOP3.LUT R5, R3, 0x7fffff, RZ, 0xc0, !PT ;  /* 0x007fffff03057812 */ /* 0x000fe200078ec0ff */
[----:B------:R-:W-:Y:S01]  /*1b70*/  FFMA.RP R3, R13, R9, R8 ;  /* 0x000000090d037223 */ /* 0x000fe20000008008 */
[----:B------:R-:W-:Y:S02]  /*1b80*/  IADD3 R8, PT, PT, R7, 0x20, RZ ;  /* 0x0000002007087810 */ /* 0x000fe40007ffe0ff */
[----:B------:R-:W-:-:S02]  /*1b90*/  LOP3.LUT R5, R5, 0x800000, RZ, 0xfc, !PT ;  /* 0x0080000005057812 */ /* 0x000fc400078efcff */
[----:B------:R-:W-:Y:S02]  /*1ba0*/  IADD3 R7, PT, PT, -R7, RZ, RZ ;  /* 0x000000ff07077210 */ /* 0x000fe40007ffe1ff */
[----:B------:R-:W-:Y:S02]  /*1bb0*/  SHF.L.U32 R8, R5, R8, RZ ;  /* 0x0000000805087219 */ /* 0x000fe400000006ff */
[----:B------:R-:W-:Y:S02]  /*1bc0*/  FSETP.NEU.FTZ.AND P0, PT, R3, R4, PT ;  /* 0x000000040300720b */ /* 0x000fe40003f1d000 */
[----:B------:R-:W-:Y:S02]  /*1bd0*/  SEL R4, R7, RZ, P2 ;  /* 0x000000ff07047207 */ /* 0x000fe40001000000 */
[----:B------:R-:W-:Y:S02]  /*1be0*/  ISETP.NE.AND P1, PT, R8, RZ, P1 ;  /* 0x000000ff0800720c */ /* 0x000fe40000f25270 */
[----:B------:R-:W-:-:S02]  /*1bf0*/  SHF.R.U32.HI R4, RZ, R4, R5 ;  /* 0x00000004ff047219 */ /* 0x000fc40000011605 */
[----:B------:R-:W-:Y:S02]  /*1c00*/  PLOP3.LUT P0, PT, P0, P1, PT, 0xf8, 0x8f ;  /* 0x00000000008f781c */ /* 0x000fe40000703f70 */
[----:B------:R-:W-:Y:S02]  /*1c10*/  SHF.R.U32.HI R8, RZ, 0x1, R4 ;  /* 0x00000001ff087819 */ /* 0x000fe40000011604 */
[----:B------:R-:W-:-:S04]  /*1c20*/  SEL R3, RZ, 0x1, !P0 ;  /* 0x00000001ff037807 */ /* 0x000fc80004000000 */
[----:B------:R-:W-:-:S04]  /*1c30*/  LOP3.LUT R3, R3, 0x1, R8, 0xf8, !PT ;  /* 0x0000000103037812 */ /* 0x000fc800078ef808 */
[----:B------:R-:W-:-:S04]  /*1c40*/  LOP3.LUT R3, R3, R4, RZ, 0xc0, !PT ;  /* 0x0000000403037212 */ /* 0x000fc800078ec0ff */
[----:B------:R-:W-:-:S04]  /*1c50*/  IADD3 R3, PT, PT, R8, R3, RZ ;  /* 0x0000000308037210 */ /* 0x000fc80007ffe0ff */
[----:B------:R-:W-:Y:S01]  /*1c60*/  LOP3.LUT R0, R3, R0, RZ, 0xfc, !PT ;  /* 0x0000000003007212 */ /* 0x000fe200078efcff */
[----:B------:R-:W-:Y:S06]  /*1c70*/  BRA `(.L_x_60) ;  /* 0x0000000000107947 */ /* 0x000fec0003800000 */
.L_x_59:
[----:B------:R-:W-:-:S04]  /*1c80*/  LOP3.LUT R0, R0, 0x80000000, RZ, 0xc0, !PT ;  /* 0x8000000000007812 */ /* 0x000fc800078ec0ff */
[----:B------:R-:W-:Y:S01]  /*1c90*/  LOP3.LUT R0, R0, 0x7f800000, RZ, 0xfc, !PT ;  /* 0x7f80000000007812 */ /* 0x000fe200078efcff */
[----:B------:R-:W-:Y:S06]  /*1ca0*/  BRA `(.L_x_60) ;  /* 0x0000000000047947 */ /* 0x000fec0003800000 */
.L_x_58:
[----:B------:R-:W-:-:S07]  /*1cb0*/  LEA R0, R4, R0, 0x17 ;  /* 0x0000000004007211 */ /* 0x000fce00078eb8ff */
.L_x_60:
[----:B------:R-:W-:Y:S05]  /*1cc0*/  BSYNC.RECONVERGENT B2 ;  /* 0x0000000000027941 */ /* 0x000fea0003800200 */
.L_x_57:
[----:B------:R-:W-:Y:S05]  /*1cd0*/  BRA `(.L_x_61) ;  /* 0x0000000000207947 */ /* 0x000fea0003800000 */
.L_x_56:
[----:B------:R-:W-:-:S04]  /*1ce0*/  LOP3.LUT R0, R3, 0x80000000, R4, 0x48, !PT ;  /* 0x8000000003007812 */ /* 0x000fc800078e4804 */
[----:B------:R-:W-:Y:S01]  /*1cf0*/  LOP3.LUT R0, R0, 0x7f800000, RZ, 0xfc, !PT ;  /* 0x7f80000000007812 */ /* 0x000fe200078efcff */
[----:B------:R-:W-:Y:S06]  /*1d00*/  BRA `(.L_x_61) ;  /* 0x0000000000147947 */ /* 0x000fec0003800000 */
.L_x_55:
[----:B------:R-:W-:Y:S01]  /*1d10*/  LOP3.LUT R0, R3, 0x80000000, R4, 0x48, !PT ;  /* 0x8000000003007812 */ /* 0x000fe200078e4804 */
[----:B------:R-:W-:Y:S06]  /*1d20*/  BRA `(.L_x_61) ;  /* 0x00000000000c7947 */ /* 0x000fec0003800000 */
.L_x_54:
[----:B------:R-:W0:Y:S01]  /*1d30*/  MUFU.RSQ R0, -QNAN ;  /* 0xffc0000000007908 */ /* 0x000e220000001400 */
[----:B------:R-:W-:Y:S05]  /*1d40*/  BRA `(.L_x_61) ;  /* 0x0000000000047947 */ /* 0x000fea0003800000 */
.L_x_53:
[----:B------:R-:W-:-:S07]  /*1d50*/  FADD.FTZ R0, R0, R3 ;  /* 0x0000000300007221 */ /* 0x000fce0000010000 */
.L_x_61:
[----:B------:R-:W-:Y:S05]  /*1d60*/  BSYNC.RECONVERGENT B1 ;  /* 0x0000000000017941 */ /* 0x000fea0003800200 */
.L_x_51:
[----:B------:R-:W-:-:S04]  /*1d70*/  HFMA2 R3, -RZ, RZ, 0, 0 ;  /* 0x00000000ff037431 */ /* 0x000fc800000001ff */
[----:B0-----:R-:W-:Y:S05]  /*1d80*/  RET.REL.NODEC R2 `(_Z14softmax_kernelPfS_ii) ;  /* 0xffffffe0029c7950 */ /* 0x001fea0003c3ffff */
.L_x_62:
        /* <DEDUP_REMOVED lines=15> */
.L_x_73:


//--------------------- .text._Z11relu_kernelPfS_ii --------------------------
	.section	.text._Z11relu_kernelPfS_ii,"ax",@progbits
	.align	128
        .global         _Z11relu_kernelPfS_ii
        .type           _Z11relu_kernelPfS_ii,@function
        .size           _Z11relu_kernelPfS_ii,(.L_x_80 - _Z11relu_kernelPfS_ii)
        .other          _Z11relu_kernelPfS_ii,@"STO_CUDA_ENTRY STV_DEFAULT"
_Z11relu_kernelPfS_ii:
.text._Z11relu_kernelPfS_ii:
        /* <DEDUP_REMOVED lines=15> */
[----:B------:R-:W-:-:S06]  /*00f0*/  IMAD R7, R0, UR7, R5 ;  /* 0x0000000700077c24 */ /* 0x000fcc000f8e0205 */
[----:B------:R-:W2:Y:S01]  /*0100*/  LDC.64 R4, c[0x0][0x388] ;  /* 0x0000e200ff047b82 */ /* 0x000ea20000000a00 */
[----:B0-----:R-:W-:-:S06]  /*0110*/  IMAD.WIDE R2, R7, 0x4, R2 ;  /* 0x0000000407027825 */ /* 0x001fcc00078e0202 */
[----:B-1----:R-:W3:Y:S01]  /*0120*/  LDG.E R2, desc[UR4][R2.64] ;  /* 0x0000000402027981 */ /* 0x002ee2000c1e1900 */
[----:B--2---:R-:W-:Y:S01]  /*0130*/  IMAD.WIDE R4, R7, 0x4, R4 ;  /* 0x0000000407047825 */ /* 0x004fe200078e0204 */
[----:B---3--:R-:W-:-:S05]  /*0140*/  FMNMX R7, RZ, R2, !PT ;  /* 0x00000002ff077209 */ /* 0x008fca0007800000 */
[----:B------:R-:W-:Y:S01]  /*0150*/  STG.E desc[UR4][R4.64], R7 ;  /* 0x0000000704007986 */ /* 0x000fe2000c101904 */
[----:B------:R-:W-:Y:S05]  /*0160*/  EXIT ;  /* 0x000000000000794d */ /* 0x000fea0003800000 */
.L_x_63:
        /* <DEDUP_REMOVED lines=9> */
.L_x_80:


//--------------------- .text._Z11gemm_kernelPfS_S_S_iii --------------------------
	.section	.text._Z11gemm_kernelPfS_S_S_iii,"ax",@progbits
	.align	128
        .global         _Z11gemm_kernelPfS_S_S_iii
        .type           _Z11gemm_kernelPfS_S_S_iii,@function
        .size           _Z11gemm_kernelPfS_S_S_iii,(.L_x_81 - _Z11gemm_kernelPfS_S_S_iii)
        .other          _Z11gemm_kernelPfS_S_S_iii,@"STO_CUDA_ENTRY STV_DEFAULT"
_Z11gemm_kernelPfS_S_S_iii:
.text._Z11gemm_kernelPfS_S_S_iii:
[----:B------:R-:W-:Y:S01]  /*0000*/  LDC R1, c[0x0][0x37c] ;  /* 0x0000df00ff017b82 */ /* 0x000fe20000000800 */
[----:B------:R-:W0:Y:S07]  /*0010*/  S2R R5, SR_TID.X ;  /* 0x0000000000057919 */ /* 0x000e2e0000002100 */
[----:B------:R-:W1:Y:S01]  /*0020*/  LDC R19, c[0x0][0x364] ;  /* 0x0000d900ff137b82 */ /* 0x000e620000000800 */
[----:B------:R-:W1:Y:S07]  /*0030*/  S2R R4, SR_TID.Y ;  /* 0x0000000000047919 */ /* 0x000e6e0000002200 */
[----:B------:R-:W0:Y:S08]  /*0040*/  S2UR UR5, SR_CTAID.X ;  /* 0x00000000000579c3 */ /* 0x000e300000002500 */
[----:B------:R-:W0:Y:S08]  /*0050*/  LDC R0, c[0x0][0x360] ;  /* 0x0000d800ff007b82 */ /* 0x000e300000000800 */
[----:B------:R-:W1:Y:S08]  /*0060*/  S2UR UR4, SR_CTAID.Y ;  /* 0x00000000000479c3 */ /* 0x000e700000002600 */
[----:B------:R-:W2:Y:S01]  /*0070*/  LDC.64 R2, c[0x0][0x3a0] ;  /* 0x0000e800ff027b82 */ /* 0x000ea20000000a00 */
[----:B0-----:R-:W-:-:S02]  /*0080*/  IMAD R0, R0, UR5, R5 ;  /* 0x0000000500007c24 */ /* 0x001fc4000f8e0205 */
[----:B-1----:R-:W-:-:S03]  /*0090*/  IMAD R19, R19, UR4, R4 ;  /* 0x0000000413137c24 */ /* 0x002fc6000f8e0204 */
[----:B--2---:R-:W-:-:S04]  /*00a0*/  ISETP.GE.AND P0, PT, R0, R3, PT ;  /* 0x000000030000720c */ /* 0x004fc80003f06270 */
[----:B------:R-:W-:-:S13]  /*00b0*/  ISETP.GE.OR P0, PT, R19, R2, P0 ;  /* 0x000000021300720c */ /* 0x000fda0000706670 */
[----:B------:R-:W-:Y:S05]  /*00c0*/  @P0 EXIT ;  /* 0x000000000000094d */ /* 0x000fea0003800000 */
[----:B------:R-:W0:Y:S01]  /*00d0*/  LDC R2, c[0x0][0x3a8] ;  /* 0x0000ea00ff027b82 */ /* 0x000e220000000800 */
[----:B------:R-:W1:Y:S01]  /*00e0*/  LDCU.64 UR4, c[0x0][0x358] ;  /* 0x00006b00ff0477ac */ /* 0x000e620008000a00 */
[----:B------:R-:W-:Y:S01]  /*00f0*/  HFMA2 R24, -RZ, RZ, 0, 0 ;  /* 0x00000000ff187431 */ /* 0x000fe200000001ff */
[----:B0-----:R-:W-:-:S13]  /*0100*/  ISETP.GE.AND P0, PT, R2, 0x1, PT ;  /* 0x000000010200780c */ /* 0x001fda0003f06270 */
[----:B-1----:R-:W-:Y:S05]  /*0110*/  @!P0 BRA `(.L_x_64) ;  /* 0x0000000400e08947 */ /* 0x002fea0003800000 */
[C---:B------:R-:W-:Y:S01]  /*0120*/  ISETP.GE.U32.AND P1, PT, R2.reuse, 0x8, PT ;  /* 0x000000080200780c */ /* 0x040fe20003f26070 */
[----:B------:R-:W-:Y:S01]  /*0130*/  IMAD R20, R19, R2, RZ ;  /* 0x0000000213147224 */ /* 0x000fe200078e02ff */
[----:B------:R-:W-:Y:S02]  /*0140*/  LOP3.LUT R27, R2, 0x7, RZ, 0xc0, !PT ;  /* 0x00000007021b7812 */ /* 0x000fe400078ec0ff */
[----:B------:R-:W-:Y:S02]  /*0150*/  MOV R24, RZ ;  /* 0x000000ff00187202 */ /* 0x000fe40000000f00 */
[----:B------:R-:W-:Y:S02]  /*0160*/  ISETP.NE.AND P0, PT, R27, RZ, PT ;  /* 0x000000ff1b00720c */ /* 0x000fe40003f05270 */
[----:B------:R-:W-:-:S05]  /*0170*/  MOV R21, RZ ;  /* 0x000000ff00157202 */ /* 0x000fca0000000f00 */
[----:B------:R-:W-:Y:S06]  /*0180*/  @!P1 BRA `(.L_x_65) ;  /* 0x0000000000c49947 */ /* 0x000fec0003800000 */
[----:B------:R-:W0:Y:S01]  /*0190*/  LDC.64 R4, c[0x0][0x380] ;  /* 0x0000e000ff047b82 */ /* 0x000e220000000a00 */
[----:B------:R-:W-:Y:S02]  /*01a0*/  LOP3.LUT R21, R2, 0x7ffffff8, RZ, 0xc0, !PT ;  /* 0x7ffffff802157812 */ /* 0x000fe400078ec0ff */
[----:B------:R-:W-:Y:S02]  /*01b0*/  MOV R24, RZ ;  /* 0x000000ff00187202 */ /* 0x000fe40000000f00 */
[----:B------:R-:W-:Y:S02]  /*01c0*/  MOV R18, R0 ;  /* 0x0000000000127202 */ /* 0x000fe40000000f00 */
[----:B------:R-:W-:Y:S01]  /*01d0*/  IADD3 R22, PT, PT, -R21, RZ, RZ ;  /* 0x000000ff15167210 */ /* 0x000fe20007ffe1ff */
[----:B0-----:R-:W-:-:S03]  /*01e0*/  IMAD.WIDE.U32 R4, R20, 0x4, R4 ;  /* 0x0000000414047825 */ /* 0x001fc600078e0004 */
[----:B------:R-:W-:-:S04]  /*01f0*/  IADD3 R6, P1, PT, R4, 0x10, RZ ;  /* 0x0000001004067810 */ /* 0x000fc80007f3e0ff */
[----:B------:R-:W-:-:S09]  /*0200*/  IADD3.X R7, PT, PT, RZ, R5, RZ, P1, !PT ;  /* 0x00000005ff077210 */ /* 0x000fd20000ffe4ff */
.L_x_66:
[----:B------:R-:W0:Y:S01]  /*0210*/  LDC.64 R16, c[0x0][0x388] ;  /* 0x0000e200ff107b82 */ /* 0x000e220000000a00 */
[----:B------:R-:W-:Y:S02]  /*0220*/  MOV R4, R6 ;  /* 0x0000000600047202 */ /* 0x000fe40000000f00 */
[----:B------:R-:W-:-:S05]  /*0230*/  MOV R5, R7 ;  /* 0x0000000700057202 */ /* 0x000fca0000000f00 */
[----:B------:R-:W2:Y:S04]  /*0240*/  LDG.E R25, desc[UR4][R4.64+-0x10] ;  /* 0xfffff00404197981 */ /* 0x000ea8000c1e1900 */
[----:B------:R-:W3:Y:S04]  /*0250*/  LDG.E R23, desc[UR4][R4.64+-0xc] ;  /* 0xfffff40404177981 */ /* 0x000ee8000c1e1900 */
[----:B------:R-:W4:Y:S04]  /*0260*/  LDG.E R29, desc[UR4][R4.64+-0x8] ;  /* 0xfffff804041d7981 */ /* 0x000f28000c1e1900 */
[----:B------:R-:W5:Y:S01]  /*0270*/  LDG.E R28, desc[UR4][R4.64+-0x4] ;  /* 0xfffffc04041c7981 */ /* 0x000f62000c1e1900 */
[----:B0-----:R-:W-:-:S05]  /*0280*/  IMAD.WIDE R16, R18, 0x4, R16 ;  /* 0x0000000412107825 */ /* 0x001fca00078e0210 */
[----:B------:R0:W2:Y:S01]  /*0290*/  LDG.E R26, desc[UR4][R16.64] ;  /* 0x00000004101a7981 */ /* 0x0000a2000c1e1900 */
[----:B------:R-:W-:-:S04]  /*02a0*/  IMAD.WIDE R14, R3, 0x4, R16 ;  /* 0x00000004030e7825 */ /* 0x000fc800078e0210 */
[C---:B------:R-:W-:Y:S02]  /*02b0*/  IMAD.WIDE R6, R3.reuse, 0x4, R14 ;  /* 0x0000000403067825 */ /* 0x040fe400078e020e */
[----:B------:R-:W3:Y:S02]  /*02c0*/  LDG.E R14, desc[UR4][R14.64] ;  /* 0x000000040e0e7981 */ /* 0x000ee4000c1e1900 */
[C---:B------:R-:W-:Y:S02]  /*02d0*/  IMAD.WIDE R10, R3.reuse, 0x4, R6 ;  /* 0x00000004030a7825 */ /* 0x040fe400078e0206 */
[----:B------:R-:W4:Y:S02]  /*02e0*/  LDG.E R6, desc[UR4][R6.64] ;  /* 0x0000000406067981 */ /* 0x000f24000c1e1900 */
[C---:B------:R-:W-:Y:S02]  /*02f0*/  IMAD.WIDE R8, R3.reuse, 0x4, R10 ;  /* 0x0000000403087825 */ /* 0x040fe400078e020a */
[----:B------:R-:W5:Y:S02]  /*0300*/  LDG.E R10, desc[UR4][R10.64] ;  /* 0x000000040a0a7981 */ /* 0x000f64000c1e1900 */
[----:B------:R-:W-:-:S02]  /*0310*/  IMAD.WIDE R12, R3, 0x4, R8 ;  /* 0x00000004030c7825 */ /* 0x000fc400078e0208 */
[----:B------:R-:W5:Y:S04]  /*0320*/  LDG.E R7, desc[UR4][R4.64] ;  /* 0x0000000404077981 */ /* 0x000f68000c1e1900 */
[----:B------:R-:W5:Y:S01]  /*0330*/  LDG.E R8, desc[UR4][R8.64] ;  /* 0x0000000408087981 */ /* 0x000f62000c1e1900 */
[----:B0-----:R-:W-:-:S03]  /*0340*/  IMAD.WIDE R16, R3, 0x4, R12 ;  /* 0x0000000403107825 */ /* 0x001fc600078e020c */
[----:B------:R-:W5:Y:S04]  /*0350*/  LDG.E R12, desc[UR4][R12.64] ;  /* 0x000000040c0c7981 */ /* 0x000f68000c1e1900 */
[----:B------:R-:W5:Y:S04]  /*0360*/  LDG.E R15, desc[UR4][R16.64] ;  /* 0x00000004100f7981 */ /* 0x000f68000c1e1900 */
[----:B------:R-:W5:Y:S04]  /*0370*/  LDG.E R9, desc[UR4][R4.64+0x4] ;  /* 0x0000040404097981 */ /* 0x000f68000c1e1900 */
[----:B------:R-:W5:Y:S01]  /*0380*/  LDG.E R11, desc[UR4][R4.64+0xc] ;  /* 0x00000c04040b7981 */ /* 0x000f62000c1e1900 */
[----:B--2---:R-:W-:Y:S01]  /*0390*/  FFMA R26, R25, R26, R24 ;  /* 0x0000001a191a7223 */ /* 0x004fe20000000018 */
[----:B------:R-:W-:-:S02]  /*03a0*/  IMAD.WIDE R24, R3, 0x4, R16 ;  /* 0x0000000403187825 */ /* 0x000fc400078e0210 */
[----:B------:R-:W2:Y:S04]  /*03b0*/  LDG.E R16, desc[UR4][R4.64+0x8] ;  /* 0x0000080404107981 */ /* 0x000ea8000c1e1900 */
[----:B------:R-:W2:Y:S01]  /*03c0*/  LDG.E R24, desc[UR4][R24.64] ;  /* 0x0000000418187981 */ /* 0x000ea2000c1e1900 */
[----:B---3--:R-:W-:Y:S01]  /*03d0*/  FFMA R14, R23, R14, R26 ;  /* 0x0000000e170e7223 */ /* 0x008fe2000000001a */
[----:B------:R-:W-:-:S03]  /*03e0*/  IADD3 R22, PT, PT, R22, 0x8, RZ ;  /* 0x0000000816167810 */ /* 0x000fc60007ffe0ff */
[----:B----4-:R-:W-:Y:S01]  /*03f0*/  FFMA R29, R29, R6, R14 ;  /* 0x000000061d1d7223 */ /* 0x010fe2000000000e */
[----:B------:R-:W-:-:S03]  /*0400*/  ISETP.NE.AND P1, PT, R22, RZ, PT ;  /* 0x000000ff1600720c */ /* 0x000fc60003f25270 */
[----:B-----5:R-:W-:Y:S01]  /*0410*/  FFMA R10, R28, R10, R29 ;  /* 0x0000000a1c0a7223 */ /* 0x020fe2000000001d */
[----:B------:R-:W-:-:S03]  /*0420*/  IADD3 R6, P2, PT, R4, 0x20, RZ ;  /* 0x0000002004067810 */ /* 0x000fc60007f5e0ff */
[----:B------:R-:W-:Y:S01]  /*0430*/  FFMA R8, R7, R8, R10 ;  /* 0x0000000807087223 */ /* 0x000fe2000000000a */
[----:B------:R-:W-:Y:S02]  /*0440*/  IADD3.X R7, PT, PT, RZ, R5, RZ, P2, !PT ;  /* 0x00000005ff077210 */ /* 0x000fe400017fe4ff */
[----:B------:R-:W-:Y:S01]  /*0450*/  LEA R18, R3, R18, 0x3 ;  /* 0x0000001203127211 */ /* 0x000fe200078e18ff */
[----:B------:R-:W-:-:S04]  /*0460*/  FFMA R9, R9, R12, R8 ;  /* 0x0000000c09097223 */ /* 0x000fc80000000008 */
[----:B--2---:R-:W-:-:S04]  /*0470*/  FFMA R16, R16, R15, R9 ;  /* 0x0000000f10107223 */ /* 0x004fc80000000009 */
[----:B------:R-:W-:Y:S01]  /*0480*/  FFMA R24, R11, R24, R16 ;  /* 0x000000180b187223 */ /* 0x000fe20000000010 */
[----:B------:R-:W-:Y:S06]  /*0490*/  @P1 BRA `(.L_x_66) ;  /* 0xfffffffc005c1947 */ /* 0x000fec000383ffff */
.L_x_65:
[----:B------:R-:W-:Y:S05]  /*04a0*/  @!P0 BRA `(.L_x_64) ;  /* 0x0000000000fc8947 */ /* 0x000fea0003800000 */
[----:B------:R-:W-:Y:S02]  /*04b0*/  ISETP.GE.U32.AND P1, PT, R27, 0x4, PT ;  /* 0x000000041b00780c */ /* 0x000fe40003f26070 */
[----:B------:R-:W-:-:S04]  /*04c0*/  LOP3.LUT R16, R2, 0x3, RZ, 0xc0, !PT ;  /* 0x0000000302107812 */ /* 0x000fc800078ec0ff */
[----:B------:R-:W-:-:S07]  /*04d0*/  ISETP.NE.AND P0, PT, R16, RZ, PT ;  /* 0x000000ff1000720c */ /* 0x000fce0003f05270 */
[----:B------:R-:W-:Y:S06]  /*04e0*/  @!P1 BRA `(.L_x_67) ;  /* 0x00000000006c9947 */ /* 0x000fec0003800000 */
[----:B------:R-:W0:Y:S01]  /*04f0*/  LDC.64 R6, c[0x0][0x388] ;  /* 0x0000e200ff067b82 */ /* 0x000e220000000a00 */
[----:B------:R-:W1:Y:S01]  /*0500*/  LDCU.64 UR6, c[0x0][0x380] ;  /* 0x00007000ff0677ac */ /* 0x000e620008000a00 */
[----:B------:R-:W-:Y:S01]  /*0510*/  IMAD R9, R21, R3, R0 ;  /* 0x0000000315097224 */ /* 0x000fe200078e0200 */
[CC--:B------:R-:W-:Y:S02]  /*0520*/  IADD3 R5, PT, PT, R20.reuse, R21.reuse, RZ ;  /* 0x0000001514057210 */ /* 0x0c0fe40007ffe0ff */
[----:B------:R-:W-:-:S03]  /*0530*/  IADD3 R10, P1, PT, R20, R21, RZ ;  /* 0x00000015140a7210 */ /* 0x000fc60007f3e0ff */
[----:B------:R-:W2:Y:S01]  /*0540*/  LDC.64 R14, c[0x0][0x380] ;  /* 0x0000e000ff0e7b82 */ /* 0x000ea20000000a00 */
[----:B0-----:R-:W-:-:S04]  /*0550*/  IMAD.WIDE R6, R9, 0x4, R6 ;  /* 0x0000000409067825 */ /* 0x001fc800078e0206 */
[----:B------:R-:W-:Y:S02]  /*0560*/  IMAD.WIDE R8, R3, 0x4, R6 ;  /* 0x0000000403087825 */ /* 0x000fe400078e0206 */
[----:B------:R-:W3:Y:S02]  /*0570*/  LDG.E R6, desc[UR4][R6.64] ;  /* 0x0000000406067981 */ /* 0x000ee4000c1e1900 */
[----:B--2---:R-:W-:Y:S01]  /*0580*/  IMAD.WIDE.U32 R14, R5, 0x4, R14 ;  /* 0x00000004050e7825 */ /* 0x004fe200078e000e */
[----:B------:R-:W-:Y:S02]  /*0590*/  IADD3.X R5, PT, PT, RZ, RZ, RZ, P1, !PT ;  /* 0x000000ffff057210 */ /* 0x000fe40000ffe4ff */
[----:B-1----:R-:W-:-:S03]  /*05a0*/  LEA R4, P1, R10, UR6, 0x2 ;  /* 0x000000060a047c11 */ /* 0x002fc6000f8210ff */
[----:B------:R-:W3:Y:S01]  /*05b0*/  LDG.E R15, desc[UR4][R14.64] ;  /* 0x000000040e0f7981 */ /* 0x000ee2000c1e1900 */
[----:B------:R-:W-:Y:S01]  /*05c0*/  LEA.HI.X R5, R10, UR7, R5, 0x2, P1 ;  /* 0x000000070a057c11 */ /* 0x000fe200088f1405 */
[C---:B------:R-:W-:Y:S02]  /*05d0*/  IMAD.WIDE R10, R3.reuse, 0x4, R8 ;  /* 0x00000004030a7825 */ /* 0x040fe400078e0208 */
[----:B------:R-:W2:Y:S04]  /*05e0*/  LDG.E R8, desc[UR4][R8.64] ;  /* 0x0000000408087981 */ /* 0x000ea8000c1e1900 */
[----:B------:R-:W2:Y:S01]  /*05f0*/  LDG.E R17, desc[UR4][R4.64+0x4] ;  /* 0x0000040404117981 */ /* 0x000ea2000c1e1900 */
[----:B------:R-:W-:-:S03]  /*0600*/  IMAD.WIDE R12, R3, 0x4, R10 ;  /* 0x00000004030c7825 */ /* 0x000fc600078e020a */
[----:B------:R-:W4:Y:S04]  /*0610*/  LDG.E R22, desc[UR4][R10.64] ;  /* 0x000000040a167981 */ /* 0x000f28000c1e1900 */
[----:B------:R-:W4:Y:S04]  /*0620*/  LDG.E R18, desc[UR4][R4.64+0x8] ;  /* 0x0000080404127981 */ /* 0x000f28000c1e1900 */
[----:B------:R-:W5:Y:S04]  /*0630*/  LDG.E R26, desc[UR4][R4.64+0xc] ;  /* 0x00000c04041a7981 */ /* 0x000f68000c1e1900 */
[----:B------:R-:W5:Y:S01]  /*0640*/  LDG.E R12, desc[UR4][R12.64] ;  /* 0x000000040c0c7981 */ /* 0x000f62000c1e1900 */
[----:B------:R-:W-:Y:S01]  /*0650*/  IADD3 R21, PT, PT, R21, 0x4, RZ ;  /* 0x0000000415157810 */ /* 0x000fe20007ffe0ff */
[----:B---3--:R-:W-:-:S04]  /*0660*/  FFMA R24, R15, R6, R24 ;  /* 0x000000060f187223 */ /* 0x008fc80000000018 */
[----:B--2---:R-:W-:-:S04]  /*0670*/  FFMA R17, R17, R8, R24 ;  /* 0x0000000811117223 */ /* 0x004fc80000000018 */
[----:B----4-:R-:W-:-:S04]  /*0680*/  FFMA R17, R18, R22, R17 ;  /* 0x0000001612117223 */ /* 0x010fc80000000011 */
[----:B-----5:R-:W-:-:S07]  /*0690*/  FFMA R24, R26, R12, R17 ;  /* 0x0000000c1a187223 */ /* 0x020fce0000000011 */
.L_x_67:
[----:B------:R-:W-:Y:S05]  /*06a0*/  @!P0 BRA `(.L_x_64) ;  /* 0x00000000007c8947 */ /* 0x000fea0003800000 */
[----:B------:R-:W-:Y:S01]  /*06b0*/  ISETP.NE.AND P1, PT, R16, 0x1, PT ;  /* 0x000000011000780c */ /* 0x000fe20003f25270 */
[----:B------:R-:W0:Y:S01]  /*06c0*/  LDC.64 R12, c[0x0][0x380] ;  /* 0x0000e000ff0c7b82 */ /* 0x000e220000000a00 */
[----:B------:R-:W-:-:S04]  /*06d0*/  LOP3.LUT R2, R2, 0x1, RZ, 0xc0, !PT ;  /* 0x0000000102027812 */ /* 0x000fc800078ec0ff */
[----:B------:R-:W-:-:S03]  /*06e0*/  ISETP.NE.U32.AND P0, PT, R2, 0x1, PT ;  /* 0x000000010200780c */ /* 0x000fc60003f05070 */
[----:B------:R-:W1:Y:S04]  /*06f0*/  LDC.64 R10, c[0x0][0x388] ;  /* 0x0000e200ff0a7b82 */ /* 0x000e680000000a00 */
[CC--:B------:R-:W-:Y:S02]  /*0700*/  @P1 IADD3 R15, PT, PT, R20.reuse, R21.reuse, RZ ;  /* 0x00000015140f1210 */ /* 0x0c0fe40007ffe0ff */
[----:B------:R-:W-:Y:S02]  /*0710*/  @P1 IADD3 R2, P2, PT, R20, R21, RZ ;  /* 0x0000001514021210 */ /* 0x000fe40007f5e0ff */
[----:B------:R-:W2:Y:S02]  /*0720*/  @P1 LDC.64 R4, c[0x0][0x380] ;  /* 0x0000e000ff041b82 */ /* 0x000ea40000000a00 */
[----:B------:R-:W-:-:S06]  /*0730*/  @P1 IADD3.X R14, PT, PT, RZ, RZ, RZ, P2, !PT ;  /* 0x000000ffff0e1210 */ /* 0x000fcc00017fe4ff */
[----:B------:R-:W3:Y:S01]  /*0740*/  LDC.64 R6, c[0x0][0x380] ;  /* 0x0000e000ff067b82 */ /* 0x000ee20000000a00 */
[----:B0-----:R-:W-:-:S04]  /*0750*/  @P1 IMAD.WIDE.U32 R12, R15, 0x4, R12 ;  /* 0x000000040f0c1825 */ /* 0x001fc800078e000c */
[C---:B------:R-:W-:Y:S01]  /*0760*/  @P1 IMAD R15, R21.reuse, R3, R0 ;  /* 0x00000003150f1224 */ /* 0x040fe200078e0200 */
[----:B------:R-:W-:Y:S01]  /*0770*/  @P1 IADD3 R21, PT, PT, R21, 0x2, RZ ;  /* 0x0000000215151810 */ /* 0x000fe20007ffe0ff */
[----:B------:R-:W4:Y:S01]  /*0780*/  @P1 LDG.E R13, desc[UR4][R12.64] ;  /* 0x000000040c0d1981 */ /* 0x000f22000c1e1900 */
[----:B------:R-:W0:Y:S01]  /*0790*/  LDC.64 R8, c[0x0][0x388] ;  /* 0x0000e200ff087b82 */ /* 0x000e220000000a00 */
[----:B-1----:R-:W-:Y:S01]  /*07a0*/  @P1 IMAD.WIDE R10, R15, 0x4, R10 ;  /* 0x000000040f0a1825 */ /* 0x002fe200078e020a */
[----:B------:R-:W-:Y:S02]  /*07b0*/  @!P0 IADD3 R17, PT, PT, R20, R21, RZ ;  /* 0x0000001514118210 */ /* 0x000fe40007ffe0ff */
[----:B--2---:R-:W-:Y:S01]  /*07c0*/  @P1 LEA R4, P2, R2, R4, 0x2 ;  /* 0x0000000402041211 */ /* 0x004fe200078410ff */
[----:B------:R-:W-:-:S03]  /*07d0*/  @!P0 IMAD R21, R21, R3, R0 ;  /* 0x0000000315158224 */ /* 0x000fc600078e0200 */
[----:B------:R-:W-:Y:S01]  /*07e0*/  @P1 LEA.HI.X R5, R2, R5, R14, 0x2, P2 ;  /* 0x0000000502051211 */ /* 0x000fe200010f140e */
[----:B------:R-:W-:Y:S01]  /*07f0*/  @P1 IMAD.WIDE R14, R3, 0x4, R10 ;  /* 0x00000004030e1825 */ /* 0x000fe200078e020a */
[----:B------:R-:W4:Y:S03]  /*0800*/  @P1 LDG.E R2, desc[UR4][R10.64] ;  /* 0x000000040a021981 */ /* 0x000f26000c1e1900 */
[----:B---3--:R-:W-:Y:S01]  /*0810*/  @!P0 IMAD.WIDE.U32 R6, R17, 0x4, R6 ;  /* 0x0000000411068825 */ /* 0x008fe200078e0006 */
[----:B------:R-:W2:Y:S04]  /*0820*/  @P1 LDG.E R5, desc[UR4][R4.64+0x4] ;  /* 0x0000040404051981 */ /* 0x000ea8000c1e1900 */
[----:B------:R-:W2:Y:S01]  /*0830*/  @P1 LDG.E R14, desc[UR4][R14.64] ;  /* 0x000000040e0e1981 */ /* 0x000ea2000c1e1900 */
[----:B0-----:R-:W-:-:S03]  /*0840*/  @!P0 IMAD.WIDE R8, R21, 0x4, R8 ;  /* 0x0000000415088825 */ /* 0x001fc600078e0208 */
[----:B------:R-:W3:Y:S04]  /*0850*/  @!P0 LDG.E R7, desc[UR4][R6.64] ;  /* 0x0000000406078981 */ /* 0x000ee8000c1e1900 */
[----:B------:R-:W3:Y:S01]  /*0860*/  @!P0 LDG.E R8, desc[UR4][R8.64] ;  /* 0x0000000408088981 */ /* 0x000ee2000c1e1900 */
[----:B----4-:R-:W-:-:S04]  /*0870*/  @P1 FFMA R2, R13, R2, R24 ;  /* 0x000000020d021223 */ /* 0x010fc80000000018 */
[----:B--2---:R-:W-:-:S04]  /*0880*/  @P1 FFMA R24, R5, R14, R2 ;  /* 0x0000000e05181223 */ /* 0x004fc80000000002 */
[----:B---3--:R-:W-:-:S07]  /*0890*/  @!P0 FFMA R24, R7, R8, R24 ;  /* 0x0000000807188223 */ /* 0x008fce0000000018 */
.L_x_64:
[----:B------:R-:W0:Y:S01]  /*08a0*/  LDCU.64 UR6, c[0x0][0x390] ;  /* 0x00007200ff0677ac */ /* 0x000e220008000a00 */
[----:B------:R-:W1:Y:S01]  /*08b0*/  LDC.64 R4, c[0x0][0x398] ;  /* 0x0000e600ff047b82 */ /* 0x000e620000000a00 */
[----:B------:R-:W-:Y:S01]  /*08c0*/  IMAD R3, R19, R3, R0 ;  /* 0x0000000313037224 */ /* 0x000fe200078e0200 */
[----:B0-----:R-:W-:-:S04]  /*08d0*/  UISETP.NE.U32.AND UP0, UPT, UR6, URZ, UPT ;  /* 0x000000ff0600728c */ /* 0x001fc8000bf05070 */
[----:B------:R-:W-:Y:S01]  /*08e0*/  UISETP.NE.AND.EX UP0, UPT, UR7, URZ, UPT, UP0 ;  /* 0x000000ff0700728c */ /* 0x000fe2000bf05300 */
[----:B-1----:R-:W-:-:S08]  /*08f0*/  IMAD.WIDE R4, R3, 0x4, R4 ;  /* 0x0000000403047825 */ /* 0x002fd000078e0204 */
[----:B------:R-:W-:Y:S05]  /*0900*/  BRA.U !UP0, `(.L_x_68) ;  /* 0x0000000108107547 */ /* 0x000fea000b800000 */
[----:B------:R-:W0:Y:S02]  /*0910*/  LDC.64 R2, c[0x0][0x390] ;  /* 0x0000e400ff027b82 */ /* 0x000e240000000a00 */
[----:B0-----:R-:W-:-:S06]  /*0920*/  IMAD.WIDE R2, R0, 0x4, R2 ;  /* 0x0000000400027825 */ /* 0x001fcc00078e0202 */
[----:B------:R-:W2:Y:S02]  /*0930*/  LDG.E R3, desc[UR4][R2.64] ;  /* 0x0000000402037981 */ /* 0x000ea4000c1e1900 */
[----:B--2---:R-:W-:-:S07]  /*0940*/  FADD R24, R24, R3 ;  /* 0x0000000318187221 */ /* 0x004fce0000000000 */
.L_x_68:
[----:B------:R-:W-:Y:S01]  /*0950*/  STG.E desc[UR4][R4.64], R24 ;  /* 0x0000001804007986 */ /* 0x000fe2000c101904 */
[----:B------:R-:W-:Y:S05]  /*0960*/  EXIT ;  /* 0x000000000000794d */ /* 0x000fea0003800000 */
.L_x_69:
        /* <DEDUP_REMOVED lines=9> */
.L_x_81:


//--------------------- .text._Z16transpose_kernelPfS_ii --------------------------
	.section	.text._Z16transpose_kernelPfS_ii,"ax",@progbits
	.align	128
        .global         _Z16transpose_kernelPfS_ii
        .type           _Z16transpose_kernelPfS_ii,@function
        .size           _Z16transpose_kernelPfS_ii,(.L_x_82 - _Z16transpose_kernelPfS_ii)
        .other          _Z16transpose_kernelPfS_ii,@"STO_CUDA_ENTRY STV_DEFAULT"
_Z16transpose_kernelPfS_ii:
.text._Z16transpose_kernelPfS_ii:
        /* <DEDUP_REMOVED lines=16> */
[----:B0-----:R-:W-:Y:S02]  /*0100*/  IMAD.WIDE R2, R5, 0x4, R2 ;  /* 0x0000000405027825 */ /* 0x001fe400078e0202 */
[----:B------:R-:W0:Y:S04]  /*0110*/  LDC.64 R4, c[0x0][0x388] ;  /* 0x0000e200ff047b82 */ /* 0x000e280000000a00 */
[----:B-1----:R-:W2:Y:S01]  /*0120*/  LDG.E R3, desc[UR4][R2.64] ;  /* 0x0000000402037981 */ /* 0x002ea2000c1e1900 */
[----:B------:R-:W-:-:S04]  /*0130*/  IMAD R7, R7, UR6, R0 ;  /* 0x0000000607077c24 */ /* 0x000fc8000f8e0200 */
[----:B0-----:R-:W-:-:S05]  /*0140*/  IMAD.WIDE R4, R7, 0x4, R4 ;  /* 0x0000000407047825 */ /* 0x001fca00078e0204 */
[----:B--2---:R-:W-:Y:S01]  /*0150*/  STG.E desc[UR4][R4.64], R3 ;  /* 0x0000000304007986 */ /* 0x004fe2000c101904 */
[----:B------:R-:W-:Y:S05]  /*0160*/  EXIT ;  /* 0x000000000000794d */ /* 0x000fea0003800000 */
.L_x_70:
        /* <DEDUP_REMOVED lines=9> */
.L_x_82:


//--------------------- .nv.shared.reserved.0     --------------------------
	.section	.nv.shared.reserved.0,"aw",@nobits
	.weak		__nv_reservedSMEM_offset_0_alias
	.size		__nv_reservedSMEM_offset_0_alias, 0, 64
	.other		__nv_reservedSMEM_offset_0_alias,@"STO_CUDA_RESERVED_SHARED STV_DEFAULT"
__nv_reservedSMEM_offset_0_alias:
	.zero		0
	.zero		64


//--------------------- .nv.constant0._Z18sub_inplace_kernelPfS_if --------------------------
	.section	.nv.constant0._Z18sub_inplace_kernelPfS_if,"a",@progbits
	.sectionflags	@""
	.align	4
.nv.constant0._Z18sub_inplace_kernelPfS_if:
	.zero		920


//--------------------- .nv.constant0._Z22relu_derivative_kernelPfS_S_ii --------------------------
	.section	.nv.constant0._Z22relu_derivative_kernelPfS_S_ii,"a",@progbits
	.sectionflags	@""
	.align	4
.nv.constant0._Z22relu_derivative_kernelPfS_S_ii:
	.zero		928


//--------------------- .nv.constant0._Z24column_reduce_sum_kernelPfS_ii --------------------------
	.section	.nv.constant0._Z24column_reduce_sum_kernelPfS_ii,"a",@progbits
	.sectionflags	@""
	.align	4
.nv.constant0._Z24column_reduce_sum_kernelPfS_ii:
	.zero		920


//--------------------- .nv.constant0._Z43normM_diffone_from_prob_rows_inplace_kernelPfPiii --------------------------
	.section	.nv.constant0._Z43normM_diffone_from_prob_rows_inplace_kernelPfPiii,"a",@progbits
	.sectionflags	@""
	.align	4
.nv.constant0._Z43normM_diffone_from_prob_rows_inplace_kernelPfPiii:
	.zero		920


//--------------------- .nv.constant0._Z28negativeloglikelihood_kernelPfPiS_ii --------------------------
	.section	.nv.constant0._Z28negativeloglikelihood_kernelPfPiS_ii,"a",@progbits
	.sectionflags	@""
	.align	4
.nv.constant0._Z28negativeloglikelihood_kernelPfPiS_ii:
	.zero		928


//--------------------- .nv.constant0._Z14softmax_kernelPfS_ii --------------------------
	.section	.nv.constant0._Z14softmax_kernelPfS_ii,"a",@progbits
	.sectionflags	@""
	.align	4
.nv.constant0._Z14softmax_kernelPfS_ii:
	.zero		920


//--------------------- .nv.constant0._Z11relu_kernelPfS_ii --------------------------
	.section	.nv.constant0._Z11relu_kernelPfS_ii,"a",@progbits
	.sectionflags	@""
	.align	4
.nv.constant0._Z11relu_kernelPfS_ii:
	.zero		920


//--------------------- .nv.constant0._Z11gemm_kernelPfS_S_S_iii --------------------------
	.section	.nv.constant0._Z11gemm_kernelPfS_S_S_iii,"a",@progbits
	.sectionflags	@""
	.align	4
.nv.constant0._Z11gemm_kernelPfS_S_S_iii:
	.zero		940


//--------------------- .nv.constant0._Z16transpose_kernelPfS_ii --------------------------
	.section	.nv.constant0._Z16transpose_kernelPfS_ii,"a",@progbits
	.sectionflags	@""
	.align	4
.nv.constant0._Z16transpose_kernelPfS_ii:
	.zero		920


//--------------------- SYMBOLS --------------------------

	.type		.nv.reservedSmem.offset0,@object
	.size		.nv.reservedSmem.offset0,0x4
